//
// Generated by NVIDIA NVVM Compiler
//
// Compiler Build ID: CL-36424714
// Cuda compilation tools, release 13.0, V13.0.88
// Based on NVVM 20.0.0
//

.version 9.0
.target sm_100
.address_size 64

	// .globl	_Z16two_qubit_kernelP6float2iiii
.const .align 8 .b8 operator_matrix[128];

.visible .entry _Z16two_qubit_kernelP6float2iiii(
	.param .u64 .ptr .align 1 _Z16two_qubit_kernelP6float2iiii_param_0,
	.param .u32 _Z16two_qubit_kernelP6float2iiii_param_1,
	.param .u32 _Z16two_qubit_kernelP6float2iiii_param_2,
	.param .u32 _Z16two_qubit_kernelP6float2iiii_param_3,
	.param .u32 _Z16two_qubit_kernelP6float2iiii_param_4
)
{
	.reg .pred 	%p<11>;
	.reg .b32 	%r<34>;
	.reg .b32 	%f<177>;
	.reg .b64 	%rd<11>;

	ld.param.u64 	%rd6, [_Z16two_qubit_kernelP6float2iiii_param_0];
	ld.param.u32 	%r15, [_Z16two_qubit_kernelP6float2iiii_param_1];
	ld.param.u32 	%r16, [_Z16two_qubit_kernelP6float2iiii_param_2];
	ld.param.u32 	%r17, [_Z16two_qubit_kernelP6float2iiii_param_3];
	ld.param.u32 	%r18, [_Z16two_qubit_kernelP6float2iiii_param_4];
	cvta.to.global.u64 	%rd1, %rd6;
	cvt.rn.f32.s32 	%f68, %r15;
	mov.u32 	%r19, %ntid.x;
	shl.b32 	%r20, %r19, 2;
	cvt.rn.f32.u32 	%f69, %r20;
	div.rn.f32 	%f70, %f68, %f69;
	cvt.rpi.f32.f32 	%f71, %f70;
	cvt.rzi.s32.f32 	%r1, %f71;
	mov.u32 	%r33, %ctaid.x;
	setp.ge.s32 	%p1, %r33, %r1;
	@%p1 bra 	$L__BB0_19;
	mov.b32 	%r21, 1;
	shl.b32 	%r3, %r21, %r16;
	div.s32 	%r4, %r3, %r18;
	shl.b32 	%r5, %r21, %r17;
	shl.b32 	%r22, %r18, 1;
	div.s32 	%r6, %r5, %r22;
	mov.b32 	%r23, 2;
	shl.b32 	%r7, %r23, %r16;
	shl.b32 	%r8, %r23, %r17;
	ld.const.v2.f32 	{%f1, %f2}, [operator_matrix+32];
	ld.const.v2.f32 	{%f3, %f4}, [operator_matrix+64];
	ld.const.v2.f32 	{%f5, %f6}, [operator_matrix+96];
	ld.const.v2.f32 	{%f7, %f8}, [operator_matrix+8];
	ld.const.v2.f32 	{%f9, %f10}, [operator_matrix+40];
	ld.const.f32 	%f11, [operator_matrix+76];
	ld.const.v2.f32 	{%f12, %f13}, [operator_matrix+16];
	ld.const.v2.f32 	{%f14, %f15}, [operator_matrix+48];
	ld.const.v2.f32 	{%f16, %f17}, [operator_matrix+80];
	ld.const.v2.f32 	{%f18, %f19}, [operator_matrix+112];
	ld.const.v2.f32 	{%f20, %f21}, [operator_matrix+24];
	ld.const.v2.f32 	{%f22, %f23}, [operator_matrix+56];
	ld.const.v2.f32 	{%f24, %f25}, [operator_matrix+88];
	ld.const.v2.f32 	{%f26, %f27}, [operator_matrix+120];
	ld.const.v2.f32 	{%f80, %f81}, [operator_matrix];
	ld.const.f32 	%f101, [operator_matrix+72];
	ld.const.v2.f32 	{%f114, %f115}, [operator_matrix+104];
$L__BB0_2:
	rem.s32 	%r24, %r33, %r4;
	div.s32 	%r25, %r33, %r6;
	mul.lo.s32 	%r26, %r25, %r6;
	sub.s32 	%r27, %r33, %r26;
	div.s32 	%r28, %r27, %r4;
	mov.u32 	%r29, %tid.x;
	mad.lo.s32 	%r30, %r24, %r18, %r29;
	mad.lo.s32 	%r31, %r28, %r7, %r30;
	mad.lo.s32 	%r10, %r25, %r8, %r31;
	setp.ge.s32 	%p2, %r10, %r15;
	mul.wide.s32 	%rd7, %r10, 8;
	add.s64 	%rd2, %rd1, %rd7;
	mov.f32 	%f169, 0f00000000;
	mov.f32 	%f170, %f169;
	@%p2 bra 	$L__BB0_4;
	ld.global.v2.f32 	{%f170, %f169}, [%rd2];
$L__BB0_4:
	add.s32 	%r11, %r10, %r3;
	setp.ge.s32 	%p3, %r11, %r15;
	mul.wide.s32 	%rd8, %r11, 8;
	add.s64 	%rd3, %rd1, %rd8;
	mov.f32 	%f171, 0f00000000;
	mov.f32 	%f172, %f171;
	@%p3 bra 	$L__BB0_6;
	ld.global.v2.f32 	{%f172, %f171}, [%rd3];
$L__BB0_6:
	mul.f32 	%f75, %f172, %f7;
	mul.f32 	%f76, %f171, %f8;
	sub.f32 	%f77, %f75, %f76;
	mul.f32 	%f78, %f172, %f8;
	fma.rn.f32 	%f79, %f171, %f7, %f78;
	mul.f32 	%f82, %f170, %f80;
	mul.f32 	%f83, %f169, %f81;
	sub.f32 	%f84, %f82, %f83;
	add.f32 	%f85, %f84, 0f00000000;
	add.f32 	%f36, %f85, %f77;
	mul.f32 	%f86, %f170, %f81;
	fma.rn.f32 	%f87, %f169, %f80, %f86;
	add.f32 	%f88, %f87, 0f00000000;
	add.f32 	%f37, %f88, %f79;
	mul.f32 	%f89, %f172, %f9;
	mul.f32 	%f90, %f171, %f10;
	sub.f32 	%f91, %f89, %f90;
	mul.f32 	%f92, %f172, %f10;
	fma.rn.f32 	%f93, %f171, %f9, %f92;
	mul.f32 	%f94, %f169, %f2;
	mul.f32 	%f95, %f170, %f1;
	sub.f32 	%f96, %f95, %f94;
	add.f32 	%f97, %f96, 0f00000000;
	add.f32 	%f38, %f97, %f91;
	mul.f32 	%f98, %f170, %f2;
	fma.rn.f32 	%f99, %f169, %f1, %f98;
	add.f32 	%f100, %f99, 0f00000000;
	add.f32 	%f39, %f100, %f93;
	mul.f32 	%f102, %f172, %f101;
	mul.f32 	%f103, %f171, %f11;
	sub.f32 	%f104, %f102, %f103;
	mul.f32 	%f105, %f172, %f11;
	fma.rn.f32 	%f106, %f171, %f101, %f105;
	mul.f32 	%f107, %f169, %f4;
	mul.f32 	%f108, %f170, %f3;
	sub.f32 	%f109, %f108, %f107;
	add.f32 	%f110, %f109, 0f00000000;
	add.f32 	%f40, %f110, %f104;
	mul.f32 	%f111, %f170, %f4;
	fma.rn.f32 	%f112, %f169, %f3, %f111;
	add.f32 	%f113, %f112, 0f00000000;
	add.f32 	%f41, %f113, %f106;
	mul.f32 	%f116, %f172, %f114;
	mul.f32 	%f117, %f171, %f115;
	sub.f32 	%f118, %f116, %f117;
	mul.f32 	%f119, %f172, %f115;
	fma.rn.f32 	%f120, %f171, %f114, %f119;
	mul.f32 	%f121, %f169, %f6;
	mul.f32 	%f122, %f170, %f5;
	sub.f32 	%f123, %f122, %f121;
	add.f32 	%f124, %f123, 0f00000000;
	add.f32 	%f42, %f124, %f118;
	mul.f32 	%f125, %f170, %f6;
	fma.rn.f32 	%f126, %f169, %f5, %f125;
	add.f32 	%f127, %f126, 0f00000000;
	add.f32 	%f43, %f127, %f120;
	add.s32 	%r12, %r5, %r10;
	setp.ge.s32 	%p4, %r12, %r15;
	mul.wide.s32 	%rd9, %r12, 8;
	add.s64 	%rd4, %rd1, %rd9;
	mov.f32 	%f173, 0f00000000;
	mov.f32 	%f174, %f173;
	@%p4 bra 	$L__BB0_8;
	ld.global.v2.f32 	{%f174, %f173}, [%rd4];
$L__BB0_8:
	mul.f32 	%f129, %f174, %f12;
	mul.f32 	%f130, %f173, %f13;
	sub.f32 	%f131, %f129, %f130;
	mul.f32 	%f132, %f174, %f13;
	fma.rn.f32 	%f133, %f173, %f12, %f132;
	add.f32 	%f48, %f36, %f131;
	add.f32 	%f49, %f37, %f133;
	mul.f32 	%f134, %f174, %f14;
	mul.f32 	%f135, %f173, %f15;
	sub.f32 	%f136, %f134, %f135;
	mul.f32 	%f137, %f174, %f15;
	fma.rn.f32 	%f138, %f173, %f14, %f137;
	add.f32 	%f50, %f38, %f136;
	add.f32 	%f51, %f39, %f138;
	mul.f32 	%f139, %f174, %f16;
	mul.f32 	%f140, %f173, %f17;
	sub.f32 	%f141, %f139, %f140;
	mul.f32 	%f142, %f174, %f17;
	fma.rn.f32 	%f143, %f173, %f16, %f142;
	add.f32 	%f52, %f40, %f141;
	add.f32 	%f53, %f41, %f143;
	mul.f32 	%f144, %f174, %f18;
	mul.f32 	%f145, %f173, %f19;
	sub.f32 	%f146, %f144, %f145;
	mul.f32 	%f147, %f174, %f19;
	fma.rn.f32 	%f148, %f173, %f18, %f147;
	add.f32 	%f54, %f42, %f146;
	add.f32 	%f55, %f43, %f148;
	add.s32 	%r13, %r11, %r5;
	setp.ge.s32 	%p5, %r13, %r15;
	mul.wide.s32 	%rd10, %r13, 8;
	add.s64 	%rd5, %rd1, %rd10;
	mov.f32 	%f175, 0f00000000;
	mov.f32 	%f176, %f175;
	@%p5 bra 	$L__BB0_10;
	ld.global.v2.f32 	{%f176, %f175}, [%rd5];
$L__BB0_10:
	setp.ge.s32 	%p6, %r10, %r15;
	mul.f32 	%f149, %f176, %f20;
	mul.f32 	%f150, %f175, %f21;
	sub.f32 	%f151, %f149, %f150;
	mul.f32 	%f152, %f176, %f21;
	fma.rn.f32 	%f153, %f175, %f20, %f152;
	add.f32 	%f60, %f48, %f151;
	add.f32 	%f61, %f49, %f153;
	mul.f32 	%f154, %f176, %f22;
	mul.f32 	%f155, %f175, %f23;
	sub.f32 	%f156, %f154, %f155;
	mul.f32 	%f157, %f176, %f23;
	fma.rn.f32 	%f158, %f175, %f22, %f157;
	add.f32 	%f62, %f50, %f156;
	add.f32 	%f63, %f51, %f158;
	mul.f32 	%f159, %f176, %f24;
	mul.f32 	%f160, %f175, %f25;
	sub.f32 	%f161, %f159, %f160;
	mul.f32 	%f162, %f176, %f25;
	fma.rn.f32 	%f163, %f175, %f24, %f162;
	add.f32 	%f64, %f52, %f161;
	add.f32 	%f65, %f53, %f163;
	mul.f32 	%f164, %f176, %f26;
	mul.f32 	%f165, %f175, %f27;
	sub.f32 	%f166, %f164, %f165;
	mul.f32 	%f167, %f176, %f27;
	fma.rn.f32 	%f168, %f175, %f26, %f167;
	add.f32 	%f66, %f54, %f166;
	add.f32 	%f67, %f55, %f168;
	@%p6 bra 	$L__BB0_12;
	st.global.v2.f32 	[%rd2], {%f60, %f61};
$L__BB0_12:
	@%p3 bra 	$L__BB0_14;
	st.global.v2.f32 	[%rd3], {%f62, %f63};
$L__BB0_14:
	@%p4 bra 	$L__BB0_16;
	st.global.v2.f32 	[%rd4], {%f64, %f65};
$L__BB0_16:
	setp.ge.s32 	%p9, %r13, %r15;
	@%p9 bra 	$L__BB0_18;
	st.global.v2.f32 	[%rd5], {%f66, %f67};
$L__BB0_18:
	mov.u32 	%r32, %nctaid.x;
	add.s32 	%r33, %r33, %r32;
	setp.lt.s32 	%p10, %r33, %r1;
	@%p10 bra 	$L__BB0_2;
$L__BB0_19:
	ret;

}


// ===== COMPILED SASS (sm_100) =====

	.target	sm_100

	.elftype	@"ET_EXEC"


//--------------------- .note.nv.tkinfo           --------------------------
	.section	.note.nv.tkinfo,"",@"SHT_NOTE"
	.sectionflags	@"SHF_NOTE_NV_TKINFO"
	.tkinfo
        /*0018*/ 	.word	0x00000002
        /*0030*/ 	.string	""
        /*0030*/ 	.string	"ptxas"
        /*0030*/ 	.string	"Cuda compilation tools, release 13.0, V13.0.88"
        /*0030*/ 	.string	"Build cuda_13.0.r13.0/compiler.36424714_0"
        /*0030*/ 	.string	"-arch sm_100 -m 64 "



//--------------------- .note.nv.cuinfo           --------------------------
	.section	.note.nv.cuinfo,"",@"SHT_NOTE"
	.sectionflags	@"SHF_NOTE_NV_CUINFO"
        /*0018*/ 	.short	0x0002
        /*001a*/ 	.short	0x0064
        /*001c*/ 	.short	0x0082
	.zero		2


//--------------------- .nv.info                  --------------------------
	.section	.nv.info,"",@"SHT_CUDA_INFO"
	.align	4


	//----- nvinfo : EIATTR_REGCOUNT
	.align		4
        /*0000*/ 	.byte	0x04, 0x2f
        /*0002*/ 	.short	(.L_2 - .L_1)
	.align		4
.L_1:
        /*0004*/ 	.word	index@(_Z16two_qubit_kernelP6float2iiii)
        /*0008*/ 	.word	0x00000020


	//----- nvinfo : EIATTR_FRAME_SIZE
	.align		4
.L_2:
        /*000c*/ 	.byte	0x04, 0x11
        /*000e*/ 	.short	(.L_4 - .L_3)
	.align		4
.L_3:
        /*0010*/ 	.word	index@($__internal_0_$__cuda_sm3x_div_rn_noftz_f32_slowpath)
        /*0014*/ 	.word	0x00000000


	//----- nvinfo : EIATTR_FRAME_SIZE
	.align		4
.L_4:
        /*0018*/ 	.byte	0x04, 0x11
        /*001a*/ 	.short	(.L_6 - .L_5)
	.align		4
.L_5:
        /*001c*/ 	.word	index@(_Z16two_qubit_kernelP6float2iiii)
        /*0020*/ 	.word	0x00000000


	//----- nvinfo : EIATTR_MIN_STACK_SIZE
	.align		4
.L_6:
        /*0024*/ 	.byte	0x04, 0x12
        /*0026*/ 	.short	(.L_8 - .L_7)
	.align		4
.L_7:
        /*0028*/ 	.word	index@(_Z16two_qubit_kernelP6float2iiii)
        /*002c*/ 	.word	0x00000000
.L_8:


//--------------------- .nv.compat                --------------------------
	.section	.nv.compat,"",@"SHT_CUDA_COMPAT_INFO"
	.align	4
        /*0000*/ 	.byte	0x02, 0x09, 0x00, 0x00, 0x02, 0x02, 0x01, 0x00, 0x02, 0x05, 0x05, 0x00, 0x03, 0x07, 0x01, 0x01
        /*0010*/ 	.byte	0x02, 0x03, 0x00, 0x00, 0x02, 0x06, 0x01, 0x00, 0x04, 0x0b, 0x08, 0x00, 0x01, 0x00, 0x00, 0x00
        /*0020*/ 	.byte	0x00, 0x00, 0x00, 0x00


//--------------------- .nv.info._Z16two_qubit_kernelP6float2iiii --------------------------
	.section	.nv.info._Z16two_qubit_kernelP6float2iiii,"",@"SHT_CUDA_INFO"
	.sectionflags	@""
	.align	4


	//----- nvinfo : EIATTR_CUDA_API_VERSION
	.align		4
        /*0000*/ 	.byte	0x04, 0x37
        /*0002*/ 	.short	(.L_10 - .L_9)
.L_9:
        /*0004*/ 	.word	0x00000082


	//----- nvinfo : EIATTR_KPARAM_INFO
	.align		4
.L_10:
        /*0008*/ 	.byte	0x04, 0x17
        /*000a*/ 	.short	(.L_12 - .L_11)
.L_11:
        /*000c*/ 	.word	0x00000000
        /*0010*/ 	.short	0x0004
        /*0012*/ 	.short	0x0014
        /*0014*/ 	.byte	0x00, 0xf0, 0x11, 0x00


	//----- nvinfo : EIATTR_KPARAM_INFO
	.align		4
.L_12:
        /*0018*/ 	.byte	0x04, 0x17
        /*001a*/ 	.short	(.L_14 - .L_13)
.L_13:
        /*001c*/ 	.word	0x00000000
        /*0020*/ 	.short	0x0003
        /*0022*/ 	.short	0x0010
        /*0024*/ 	.byte	0x00, 0xf0, 0x11, 0x00


	//----- nvinfo : EIATTR_KPARAM_INFO
	.align		4
.L_14:
        /*0028*/ 	.byte	0x04, 0x17
        /*002a*/ 	.short	(.L_16 - .L_15)
.L_15:
        /*002c*/ 	.word	0x00000000
        /*0030*/ 	.short	0x0002
        /*0032*/ 	.short	0x000c
        /*0034*/ 	.byte	0x00, 0xf0, 0x11, 0x00


	//----- nvinfo : EIATTR_KPARAM_INFO
	.align		4
.L_16:
        /*0038*/ 	.byte	0x04, 0x17
        /*003a*/ 	.short	(.L_18 - .L_17)
.L_17:
        /*003c*/ 	.word	0x00000000
        /*0040*/ 	.short	0x0001
        /*0042*/ 	.short	0x0008
        /*0044*/ 	.byte	0x00, 0xf0, 0x11, 0x00


	//----- nvinfo : EIATTR_KPARAM_INFO
	.align		4
.L_18:
        /*0048*/ 	.byte	0x04, 0x17
        /*004a*/ 	.short	(.L_20 - .L_19)
.L_19:
        /*004c*/ 	.word	0x00000000
        /*0050*/ 	.short	0x0000
        /*0052*/ 	.short	0x0000
        /*0054*/ 	.byte	0x00, 0xf5, 0x21, 0x00


	//----- nvinfo : EIATTR_SPARSE_MMA_MASK
	.align		4
.L_20:
        /*0058*/ 	.byte	0x03, 0x50
        /*005a*/ 	.short	0x0000


	//----- nvinfo : EIATTR_MAXREG_COUNT
	.align		4
        /*005c*/ 	.byte	0x03, 0x1b
        /*005e*/ 	.short	0x00ff


	//----- nvinfo : EIATTR_MERCURY_ISA_VERSION
	.align		4
        /*0060*/ 	.byte	0x03, 0x5f
        /*0062*/ 	.short	0x0101


	//----- nvinfo : EIATTR_VRC_CTA_INIT_COUNT
	.align		4
        /*0064*/ 	.byte	0x02, 0x4a
	.zero		1
	.zero		1


	//----- nvinfo : EIATTR_EXIT_INSTR_OFFSETS
	.align		4
        /*0068*/ 	.byte	0x04, 0x1c
        /*006a*/ 	.short	(.L_22 - .L_21)


	//   ....[0]....
.L_21:
        /*006c*/ 	.word	0x00000140


	//   ....[1]....
        /*0070*/ 	.word	0x00001260


	//----- nvinfo : EIATTR_CRS_STACK_SIZE
	.align		4
.L_22:
        /*0074*/ 	.byte	0x04, 0x1e
        /*0076*/ 	.short	(.L_24 - .L_23)
.L_23:
        /*0078*/ 	.word	0x00000000


	//----- nvinfo : EIATTR_CBANK_PARAM_SIZE
	.align		4
.L_24:
        /*007c*/ 	.byte	0x03, 0x19
        /*007e*/ 	.short	0x0018


	//----- nvinfo : EIATTR_PARAM_CBANK
	.align		4
        /*0080*/ 	.byte	0x04, 0x0a
        /*0082*/ 	.short	(.L_26 - .L_25)
	.align		4
.L_25:
        /*0084*/ 	.word	index@(.nv.constant0._Z16two_qubit_kernelP6float2iiii)
        /*0088*/ 	.short	0x0380
        /*008a*/ 	.short	0x0018


	//----- nvinfo : EIATTR_SW_WAR
	.align		4
.L_26:
        /*008c*/ 	.byte	0x04, 0x36
        /*008e*/ 	.short	(.L_28 - .L_27)
.L_27:
        /*0090*/ 	.word	0x00000008
.L_28:


//--------------------- .nv.callgraph             --------------------------
	.section	.nv.callgraph,"",@"SHT_CUDA_CALLGRAPH"
	.align	4
	.sectionentsize	8
	.align		4
        /*0000*/ 	.word	0x00000000
	.align		4
        /*0004*/ 	.word	0xffffffff
	.align		4
        /*0008*/ 	.word	0x00000000
	.align		4
        /*000c*/ 	.word	0xfffffffe
	.align		4
        /*0010*/ 	.word	0x00000000
	.align		4
        /*0014*/ 	.word	0xfffffffd
	.align		4
        /*0018*/ 	.word	0x00000000
	.align		4
        /*001c*/ 	.word	0xfffffffc


//--------------------- .nv.constant3             --------------------------
	.section	.nv.constant3,"a",@progbits
	.align	8
.nv.constant3:
	.type		operator_matrix,@object
	.size		operator_matrix,(.L_0 - operator_matrix)
operator_matrix:
	.zero		128
.L_0:


//--------------------- .text._Z16two_qubit_kernelP6float2iiii --------------------------
	.section	.text._Z16two_qubit_kernelP6float2iiii,"ax",@progbits
	.align	128
        .global         _Z16two_qubit_kernelP6float2iiii
        .type           _Z16two_qubit_kernelP6float2iiii,@function
        .size           _Z16two_qubit_kernelP6float2iiii,(.L_x_11 - _Z16two_qubit_kernelP6float2iiii)
        .other          _Z16two_qubit_kernelP6float2iiii,@"STO_CUDA_ENTRY STV_DEFAULT"
_Z16two_qubit_kernelP6float2iiii:
.text._Z16two_qubit_kernelP6float2iiii:
[----:B------:R-:W-:Y:S01]  /*0000*/  LDC R1, c[0x0][0x37c] ;  /* 0x0000df00ff017b82 */ /* 0x000fe20000000800 */
[----:B------:R-:W0:Y:S02]  /*0010*/  LDCU UR4, c[0x0][0x360] ;  /* 0x00006c00ff0477ac */ /* 0x000e240008000800 */
[----:B0-----:R-:W-:-:S06]  /*0020*/  USHF.L.U32 UR4, UR4, 0x2, URZ ;  /* 0x0000000204047899 */ /* 0x001fcc00080006ff */
[----:B------:R-:W-:-:S04]  /*0030*/  I2FP.F32.U32 R3, UR4 ;  /* 0x0000000400037c45 */ /* 0x000fc80008201000 */
[----:B------:R-:W0:Y:S01]  /*0040*/  MUFU.RCP R2, R3 ;  /* 0x0000000300027308 */ /* 0x000e220000001000 */
[----:B------:R-:W1:Y:S01]  /*0050*/  LDCU UR4, c[0x0][0x388] ;  /* 0x00007100ff0477ac */ /* 0x000e620008000800 */
[----:B0-----:R-:W-:Y:S01]  /*0060*/  FFMA R5, -R3, R2, 1 ;  /* 0x3f80000003057423 */ /* 0x001fe20000000102 */
[----:B-1----:R-:W-:-:S03]  /*0070*/  I2FP.F32.S32 R0, UR4 ;  /* 0x0000000400007c45 */ /* 0x002fc60008201400 */
[----:B------:R-:W-:Y:S02]  /*0080*/  FFMA R5, R2, R5, R2 ;  /* 0x0000000502057223 */ /* 0x000fe40000000002 */
[----:B------:R-:W0:Y:S02]  /*0090*/  FCHK P0, R0, R3 ;  /* 0x0000000300007302 */ /* 0x000e240000000000 */
[----:B------:R-:W-:-:S04]  /*00a0*/  FFMA R2, R0, R5, RZ ;  /* 0x0000000500027223 */ /* 0x000fc800000000ff */
[----:B------:R-:W-:-:S04]  /*00b0*/  FFMA R4, -R3, R2, R0 ;  /* 0x0000000203047223 */ /* 0x000fc80000000100 */
[----:B------:R-:W-:Y:S01]  /*00c0*/  FFMA R2, R5, R4, R2 ;  /* 0x0000000405027223 */ /* 0x000fe20000000002 */
[----:B0-----:R-:W-:Y:S06]  /*00d0*/  @!P0 BRA `(.L_x_0) ;  /* 0x00000000000c8947 */ /* 0x001fec0003800000 */
[----:B------:R-:W-:-:S07]  /*00e0*/  MOV R2, 0x100 ;  /* 0x0000010000027802 */ /* 0x000fce0000000f00 */
[----:B------:R-:W-:Y:S05]  /*00f0*/  CALL.REL.NOINC `($__internal_0_$__cuda_sm3x_div_rn_noftz_f32_slowpath) ;  /* 0x00000010005c7944 */ /* 0x000fea0003c00000 */
[----:B------:R-:W-:-:S07]  /*0100*/  MOV R2, R0 ;  /* 0x0000000000027202 */ /* 0x000fce0000000f00 */
.L_x_0:
[----:B------:R-:W0:Y:S01]  /*0110*/  S2UR UR4, SR_CTAID.X ;  /* 0x00000000000479c3 */ /* 0x000e220000002500 */
[----:B------:R-:W0:Y:S02]  /*0120*/  F2I.CEIL.NTZ R0, R2 ;  /* 0x0000000200007305 */ /* 0x000e24000020b100 */
[----:B0-----:R-:W-:-:S13]  /*0130*/  ISETP.LE.AND P0, PT, R0, UR4, PT ;  /* 0x0000000400007c0c */ /* 0x001fda000bf03270 */
[----:B------:R-:W-:Y:S05]  /*0140*/  @P0 EXIT ;  /* 0x000000000000094d */ /* 0x000fea0003800000 */
[----:B------:R-:W0:Y:S01]  /*0150*/  LDC R9, c[0x0][0x394] ;  /* 0x0000e500ff097b82 */ /* 0x000e220000000800 */
[----:B------:R-:W1:Y:S01]  /*0160*/  LDCU UR6, c[0x0][0x38c] ;  /* 0x00007180ff0677ac */ /* 0x000e620008000800 */
[----:B------:R-:W-:Y:S01]  /*0170*/  UMOV UR5, 0x1 ;  /* 0x0000000100057882 */ /* 0x000fe20000000000 */
[----:B------:R-:W2:Y:S01]  /*0180*/  LDCU UR7, c[0x0][0x390] ;  /* 0x00007200ff0777ac */ /* 0x000ea20008000800 */
[----:B------:R-:W-:Y:S01]  /*0190*/  UMOV UR8, 0x2 ;  /* 0x0000000200087882 */ /* 0x000fe20000000000 */
[----:B------:R-:W3:Y:S01]  /*01a0*/  LDCU.64 UR10, c[0x0][0x358] ;  /* 0x00006b00ff0a77ac */ /* 0x000ee20008000a00 */
[----:B------:R-:W4:Y:S01]  /*01b0*/  LDCU UR44, c[0x0][0x394] ;  /* 0x00007280ff2c77ac */ /* 0x000f220008000800 */
[----:B-1----:R-:W-:Y:S01]  /*01c0*/  USHF.L.U32 UR9, UR5, UR6, URZ ;  /* 0x0000000605097299 */ /* 0x002fe200080006ff */
[----:B------:R-:W1:Y:S01]  /*01d0*/  LDCU UR45, c[0x0][0x388] ;  /* 0x00007100ff2d77ac */ /* 0x000e620008000800 */
[----:B0-----:R-:W-:Y:S01]  /*01e0*/  IABS R6, R9 ;  /* 0x0000000900067213 */ /* 0x001fe20000000000 */
[----:B--2---:R-:W-:-:S03]  /*01f0*/  USHF.L.U32 UR5, UR5, UR7, URZ ;  /* 0x0000000705057299 */ /* 0x004fc600080006ff */
[----:B------:R-:W-:Y:S01]  /*0200*/  IABS R8, UR9 ;  /* 0x0000000900087c13 */ /* 0x000fe20008000000 */
[----:B------:R-:W0:Y:S01]  /*0210*/  LDCU.64 UR28, c[0x3][0x10] ;  /* 0x00c00200ff1c77ac */ /* 0x000e220008000a00 */
[----:B------:R-:W2:Y:S01]  /*0220*/  I2F.RP R5, R6 ;  /* 0x0000000600057306 */ /* 0x000ea20000209400 */
[----:B------:R-:W-:Y:S01]  /*0230*/  SHF.L.U32 R4, R9, 0x1, RZ ;  /* 0x0000000109047819 */ /* 0x000fe200000006ff */
[----:B------:R-:W0:Y:S01]  /*0240*/  LDCU.64 UR30, c[0x3][0x30] ;  /* 0x00c00600ff1e77ac */ /* 0x000e220008000a00 */
[----:B------:R-:W0:Y:S01]  /*0250*/  LDCU.64 UR32, c[0x3][0x50] ;  /* 0x00c00a00ff2077ac */ /* 0x000e220008000a00 */
[----:B------:R-:W0:Y:S04]  /*0260*/  LDCU.64 UR34, c[0x3][0x70] ;  /* 0x00c00e00ff2277ac */ /* 0x000e280008000a00 */
[----:B--2---:R-:W2:Y:S01]  /*0270*/  MUFU.RCP R5, R5 ;  /* 0x0000000500057308 */ /* 0x004ea20000001000 */
[----:B------:R-:W0:Y:S01]  /*0280*/  LDCU.64 UR36, c[0x3][0x18] ;  /* 0x00c00300ff2477ac */ /* 0x000e220008000a00 */
[----:B------:R-:W0:Y:S01]  /*0290*/  LDCU.64 UR38, c[0x3][0x38] ;  /* 0x00c00700ff2677ac */ /* 0x000e220008000a00 */
[----:B------:R-:W0:Y:S01]  /*02a0*/  LDCU.64 UR40, c[0x3][0x58] ;  /* 0x00c00b00ff2877ac */ /* 0x000e220008000a00 */
[----:B------:R-:W0:Y:S01]  /*02b0*/  LDCU.64 UR42, c[0x3][0x78] ;  /* 0x00c00f00ff2a77ac */ /* 0x000e220008000a00 */
[----:B--2---:R-:W-:Y:S01]  /*02c0*/  IADD3 R2, PT, PT, R5, 0xffffffe, RZ ;  /* 0x0ffffffe05027810 */ /* 0x004fe20007ffe0ff */
[----:B------:R-:W2:Y:S03]  /*02d0*/  LDCU.128 UR12, c[0x3][URZ] ;  /* 0x00c00000ff0c77ac */ /* 0x000ea60008000c00 */
[----:B------:R5:W3:Y:S01]  /*02e0*/  F2I.FTZ.U32.TRUNC.NTZ R3, R2 ;  /* 0x0000000200037305 */ /* 0x000ae2000021f000 */
[----:B------:R-:W0:Y:S01]  /*02f0*/  LDCU.128 UR16, c[0x3][0x20] ;  /* 0x00c00400ff1077ac */ /* 0x000e220008000c00 */
[----:B------:R-:W0:Y:S01]  /*0300*/  LDCU.128 UR20, c[0x3][0x40] ;  /* 0x00c00800ff1477ac */ /* 0x000e220008000c00 */
[----:B-----5:R-:W-:Y:S01]  /*0310*/  IMAD.MOV.U32 R2, RZ, RZ, RZ ;  /* 0x000000ffff027224 */ /* 0x020fe200078e00ff */
[----:B------:R-:W0:Y:S01]  /*0320*/  LDCU.128 UR24, c[0x3][0x60] ;  /* 0x00c00c00ff1877ac */ /* 0x000e220008000c00 */
[----:B------:R-:W-:Y:S01]  /*0330*/  USHF.L.U32 UR6, UR8, UR6, URZ ;  /* 0x0000000608067299 */ /* 0x000fe200080006ff */
[----:B---3--:R-:W-:Y:S01]  /*0340*/  IADD3 R7, PT, PT, RZ, -R3, RZ ;  /* 0x80000003ff077210 */ /* 0x008fe20007ffe0ff */
[----:B------:R-:W-:-:S04]  /*0350*/  USHF.L.U32 UR7, UR8, UR7, URZ ;  /* 0x0000000708077299 */ /* 0x000fc800080006ff */
[----:B------:R-:W-:-:S04]  /*0360*/  IMAD R7, R7, R6, RZ ;  /* 0x0000000607077224 */ /* 0x000fc800078e02ff */
[----:B------:R-:W-:Y:S01]  /*0370*/  IMAD.HI.U32 R3, R3, R7, R2 ;  /* 0x0000000703037227 */ /* 0x000fe200078e0002 */
[----:B------:R-:W-:Y:S02]  /*0380*/  MOV R7, R8 ;  /* 0x0000000800077202 */ /* 0x000fe40000000f00 */
[----:B------:R-:W-:Y:S02]  /*0390*/  IABS R2, R4 ;  /* 0x0000000400027213 */ /* 0x000fe40000000000 */
[----:B------:R-:W-:Y:S01]  /*03a0*/  IABS R8, UR5 ;  /* 0x0000000500087c13 */ /* 0x000fe20008000000 */
[----:B------:R-:W-:Y:S01]  /*03b0*/  IMAD.HI.U32 R22, R3, R7, RZ ;  /* 0x0000000703167227 */ /* 0x000fe200078e00ff */
[----:B------:R-:W3:Y:S04]  /*03c0*/  I2F.RP R5, R2 ;  /* 0x0000000200057306 */ /* 0x000ee80000209400 */
[----:B------:R-:W-:-:S05]  /*03d0*/  IADD3 R3, PT, PT, -R22, RZ, RZ ;  /* 0x000000ff16037210 */ /* 0x000fca0007ffe1ff */
[----:B------:R-:W-:-:S05]  /*03e0*/  IMAD R3, R6, R3, R7 ;  /* 0x0000000306037224 */ /* 0x000fca00078e0207 */
[----:B------:R-:W-:Y:S01]  /*03f0*/  ISETP.GT.U32.AND P1, PT, R6, R3, PT ;  /* 0x000000030600720c */ /* 0x000fe20003f24070 */
[----:B---3--:R-:W3:-:S12]  /*0400*/  MUFU.RCP R5, R5 ;  /* 0x0000000500057308 */ /* 0x008ed80000001000 */
[-C--:B------:R-:W-:Y:S01]  /*0410*/  @!P1 IADD3 R3, PT, PT, R3, -R6.reuse, RZ ;  /* 0x8000000603039210 */ /* 0x080fe20007ffe0ff */
[----:B------:R-:W-:Y:S01]  /*0420*/  @!P1 VIADD R22, R22, 0x1 ;  /* 0x0000000116169836 */ /* 0x000fe20000000000 */
[----:B------:R-:W-:Y:S02]  /*0430*/  ISETP.NE.AND P1, PT, R9, RZ, PT ;  /* 0x000000ff0900720c */ /* 0x000fe40003f25270 */
[----:B------:R-:W-:Y:S02]  /*0440*/  ISETP.GE.U32.AND P0, PT, R3, R6, PT ;  /* 0x000000060300720c */ /* 0x000fe40003f06070 */
[----:B---3--:R-:W-:Y:S02]  /*0450*/  IADD3 R6, PT, PT, R5, 0xffffffe, RZ ;  /* 0x0ffffffe05067810 */ /* 0x008fe40007ffe0ff */
[----:B------:R-:W-:Y:S02]  /*0460*/  LOP3.LUT R3, R9, UR9, RZ, 0x3c, !PT ;  /* 0x0000000909037c12 */ /* 0x000fe4000f8e3cff */
[----:B------:R3:W5:Y:S02]  /*0470*/  F2I.FTZ.U32.TRUNC.NTZ R7, R6 ;  /* 0x0000000600077305 */ /* 0x000764000021f000 */
[----:B------:R-:W-:-:S05]  /*0480*/  ISETP.GE.AND P2, PT, R3, RZ, PT ;  /* 0x000000ff0300720c */ /* 0x000fca0003f46270 */
[----:B------:R-:W-:Y:S01]  /*0490*/  @P0 IADD3 R22, PT, PT, R22, 0x1, RZ ;  /* 0x0000000116160810 */ /* 0x000fe20007ffe0ff */
[----:B---3--:R-:W-:-:S07]  /*04a0*/  HFMA2 R6, -RZ, RZ, 0, 0 ;  /* 0x00000000ff067431 */ /* 0x008fce00000001ff */
[----:B------:R-:W-:Y:S02]  /*04b0*/  @!P2 IADD3 R22, PT, PT, -R22, RZ, RZ ;  /* 0x000000ff1616a210 */ /* 0x000fe40007ffe1ff */
[----:B-----5:R-:W-:Y:S02]  /*04c0*/  IADD3 R3, PT, PT, RZ, -R7, RZ ;  /* 0x80000007ff037210 */ /* 0x020fe40007ffe0ff */
[----:B------:R-:W-:Y:S02]  /*04d0*/  @!P1 LOP3.LUT R22, RZ, R9, RZ, 0x33, !PT ;  /* 0x00000009ff169212 */ /* 0x000fe400078e33ff */
[----:B------:R-:W-:Y:S01]  /*04e0*/  IABS R9, R4 ;  /* 0x0000000400097213 */ /* 0x000fe20000000000 */
[----:B------:R-:W-:Y:S01]  /*04f0*/  IMAD R3, R3, R2, RZ ;  /* 0x0000000203037224 */ /* 0x000fe200078e02ff */
[----:B------:R-:W-:-:S03]  /*0500*/  IABS R23, R22 ;  /* 0x0000001600177213 */ /* 0x000fc60000000000 */
[----:B------:R-:W-:Y:S01]  /*0510*/  IMAD.HI.U32 R6, R7, R3, R6 ;  /* 0x0000000307067227 */ /* 0x000fe200078e0006 */
[----:B------:R-:W3:Y:S01]  /*0520*/  I2F.RP R5, R23 ;  /* 0x0000001700057306 */ /* 0x000ee20000209400 */
[----:B------:R-:W-:Y:S02]  /*0530*/  IADD3 R7, PT, PT, RZ, -R9, RZ ;  /* 0x80000009ff077210 */ /* 0x000fe40007ffe0ff */
[----:B------:R-:W-:-:S04]  /*0540*/  IMAD.MOV.U32 R3, RZ, RZ, R8 ;  /* 0x000000ffff037224 */ /* 0x000fc800078e0008 */
[----:B------:R-:W-:-:S04]  /*0550*/  IMAD.HI.U32 R24, R6, R3, RZ ;  /* 0x0000000306187227 */ /* 0x000fc800078e00ff */
[----:B------:R-:W-:Y:S01]  /*0560*/  IMAD R3, R24, R7, R3 ;  /* 0x0000000718037224 */ /* 0x000fe200078e0203 */
[----:B---3--:R-:W3:Y:S04]  /*0570*/  MUFU.RCP R5, R5 ;  /* 0x0000000500057308 */ /* 0x008ee80000001000 */
[----:B------:R-:W-:-:S13]  /*0580*/  ISETP.GT.U32.AND P1, PT, R2, R3, PT ;  /* 0x000000030200720c */ /* 0x000fda0003f24070 */
[-C--:B------:R-:W-:Y:S02]  /*0590*/  @!P1 IADD3 R3, PT, PT, R3, -R2.reuse, RZ ;  /* 0x8000000203039210 */ /* 0x080fe40007ffe0ff */
[----:B------:R-:W-:Y:S02]  /*05a0*/  @!P1 IADD3 R24, PT, PT, R24, 0x1, RZ ;  /* 0x0000000118189810 */ /* 0x000fe40007ffe0ff */
[----:B---3--:R-:W-:Y:S02]  /*05b0*/  IADD3 R5, PT, PT, R5, 0xffffffe, RZ ;  /* 0x0ffffffe05057810 */ /* 0x008fe40007ffe0ff */
[----:B------:R-:W-:Y:S02]  /*05c0*/  ISETP.GE.U32.AND P0, PT, R3, R2, PT ;  /* 0x000000020300720c */ /* 0x000fe40003f06070 */
[C---:B------:R-:W-:Y:S02]  /*05d0*/  LOP3.LUT R2, R4.reuse, UR5, RZ, 0x3c, !PT ;  /* 0x0000000504027c12 */ /* 0x040fe4000f8e3cff */
[----:B------:R-:W3:Y:S01]  /*05e0*/  F2I.FTZ.U32.TRUNC.NTZ R5, R5 ;  /* 0x0000000500057305 */ /* 0x000ee2000021f000 */
[----:B------:R-:W-:-:S02]  /*05f0*/  ISETP.NE.AND P1, PT, R4, RZ, PT ;  /* 0x000000ff0400720c */ /* 0x000fc40003f25270 */
[----:B------:R-:W-:Y:S02]  /*0600*/  ISETP.GE.AND P2, PT, R2, RZ, PT ;  /* 0x000000ff0200720c */ /* 0x000fe40003f46270 */
[----:B------:R-:W0:Y:S04]  /*0610*/  LDC.64 R2, c[0x0][0x380] ;  /* 0x0000e000ff027b82 */ /* 0x000e280000000a00 */
[----:B------:R-:W-:Y:S01]  /*0620*/  @P0 VIADD R24, R24, 0x1 ;  /* 0x0000000118180836 */ /* 0x000fe20000000000 */
[----:B---3--:R-:W-:-:S06]  /*0630*/  IADD3 R6, PT, PT, RZ, -R5, RZ ;  /* 0x80000005ff067210 */ /* 0x008fcc0007ffe0ff */
[----:B------:R-:W-:Y:S02]  /*0640*/  @!P2 IADD3 R24, PT, PT, -R24, RZ, RZ ;  /* 0x000000ff1818a210 */ /* 0x000fe40007ffe1ff */
[----:B------:R-:W-:Y:S01]  /*0650*/  @!P1 LOP3.LUT R24, RZ, R4, RZ, 0x33, !PT ;  /* 0x00000004ff189212 */ /* 0x000fe200078e33ff */
[----:B------:R-:W-:Y:S02]  /*0660*/  HFMA2 R4, -RZ, RZ, 0, 0 ;  /* 0x00000000ff047431 */ /* 0x000fe400000001ff */
[----:B------:R-:W-:-:S04]  /*0670*/  IMAD R25, R6, R23, RZ ;  /* 0x0000001706197224 */ /* 0x000fc800078e02ff */
[----:B-12-4-:R-:W-:-:S07]  /*0680*/  IMAD.HI.U32 R25, R5, R25, R4 ;  /* 0x0000001905197227 */ /* 0x016fce00078e0004 */
.L_x_1:
[-C--:B-1----:R-:W-:Y:S02]  /*0690*/  IABS R7, R24.reuse ;  /* 0x0000001800077213 */ /* 0x082fe40000000000 */
[----:B------:R-:W-:Y:S02]  /*06a0*/  IABS R10, R24 ;  /* 0x00000018000a7213 */ /* 0x000fe40000000000 */
[----:B------:R-:W1:Y:S08]  /*06b0*/  I2F.RP R6, R7 ;  /* 0x0000000700067306 */ /* 0x000e700000209400 */
[----:B-1----:R-:W1:Y:S02]  /*06c0*/  MUFU.RCP R6, R6 ;  /* 0x0000000600067308 */ /* 0x002e640000001000 */
[----:B-1----:R-:W-:-:S02]  /*06d0*/  IADD3 R4, PT, PT, R6, 0xffffffe, RZ ;  /* 0x0ffffffe06047810 */ /* 0x002fc40007ffe0ff */
[----:B------:R-:W-:-:S04]  /*06e0*/  IADD3 R6, PT, PT, RZ, -R10, RZ ;  /* 0x8000000aff067210 */ /* 0x000fc80007ffe0ff */
[----:B------:R1:W2:Y:S01]  /*06f0*/  F2I.FTZ.U32.TRUNC.NTZ R5, R4 ;  /* 0x0000000400057305 */ /* 0x0002a2000021f000 */
[----:B------:R-:W-:-:S05]  /*0700*/  IABS R10, R22 ;  /* 0x00000016000a7213 */ /* 0x000fca0000000000 */
[----:B------:R-:W-:Y:S01]  /*0710*/  IMAD.MOV R11, RZ, RZ, -R10 ;  /* 0x000000ffff0b7224 */ /* 0x000fe200078e0a0a */
[----:B-1----:R-:W-:Y:S01]  /*0720*/  MOV R4, RZ ;  /* 0x000000ff00047202 */ /* 0x002fe20000000f00 */
[----:B--2---:R-:W-:-:S04]  /*0730*/  IMAD.MOV R8, RZ, RZ, -R5 ;  /* 0x000000ffff087224 */ /* 0x004fc800078e0a05 */
[----:B------:R-:W-:Y:S01]  /*0740*/  IMAD R9, R8, R7, RZ ;  /* 0x0000000708097224 */ /* 0x000fe200078e02ff */
[----:B------:R-:W-:-:S03]  /*0750*/  IABS R8, UR4 ;  /* 0x0000000400087c13 */ /* 0x000fc60008000000 */
[----:B------:R-:W-:Y:S01]  /*0760*/  IMAD.HI.U32 R5, R5, R9, R4 ;  /* 0x0000000905057227 */ /* 0x000fe200078e0004 */
[----:B------:R-:W-:-:S04]  /*0770*/  IABS R4, R22 ;  /* 0x0000001600047213 */ /* 0x000fc80000000000 */
[----:B------:R-:W1:Y:S01]  /*0780*/  I2F.RP R9, R4 ;  /* 0x0000000400097306 */ /* 0x000e620000209400 */
[----:B------:R-:W-:-:S04]  /*0790*/  IMAD.HI.U32 R5, R5, R8, RZ ;  /* 0x0000000805057227 */ /* 0x000fc800078e00ff */
[----:B------:R-:W-:-:S05]  /*07a0*/  IMAD R6, R5, R6, R8 ;  /* 0x0000000605067224 */ /* 0x000fca00078e0208 */
[----:B------:R-:W-:Y:S01]  /*07b0*/  ISETP.GT.U32.AND P1, PT, R7, R6, PT ;  /* 0x000000060700720c */ /* 0x000fe20003f24070 */
[----:B-1----:R-:W1:-:S12]  /*07c0*/  MUFU.RCP R9, R9 ;  /* 0x0000000900097308 */ /* 0x002e580000001000 */
[-C--:B------:R-:W-:Y:S01]  /*07d0*/  @!P1 IADD3 R6, PT, PT, R6, -R7.reuse, RZ ;  /* 0x8000000706069210 */ /* 0x080fe20007ffe0ff */
[----:B------:R-:W-:Y:S01]  /*07e0*/  @!P1 VIADD R5, R5, 0x1 ;  /* 0x0000000105059836 */ /* 0x000fe20000000000 */
[----:B------:R-:W-:Y:S02]  /*07f0*/  ISETP.NE.AND P1, PT, R24, RZ, PT ;  /* 0x000000ff1800720c */ /* 0x000fe40003f25270 */
[----:B------:R-:W-:Y:S02]  /*0800*/  ISETP.GE.U32.AND P0, PT, R6, R7, PT ;  /* 0x000000070600720c */ /* 0x000fe40003f06070 */
[----:B------:R-:W-:-:S04]  /*0810*/  LOP3.LUT R6, R24, UR4, RZ, 0x3c, !PT ;  /* 0x0000000418067c12 */ /* 0x000fc8000f8e3cff */
[----:B------:R-:W-:Y:S02]  /*0820*/  ISETP.GE.AND P2, PT, R6, RZ, PT ;  /* 0x000000ff0600720c */ /* 0x000fe40003f46270 */
[----:B-1----:R-:W-:-:S04]  /*0830*/  IADD3 R6, PT, PT, R9, 0xffffffe, RZ ;  /* 0x0ffffffe09067810 */ /* 0x002fc80007ffe0ff */
[----:B------:R1:W2:Y:S01]  /*0840*/  F2I.FTZ.U32.TRUNC.NTZ R7, R6 ;  /* 0x0000000600077305 */ /* 0x0002a2000021f000 */
[----:B------:R-:W-:-:S06]  /*0850*/  @P0 IADD3 R5, PT, PT, R5, 0x1, RZ ;  /* 0x0000000105050810 */ /* 0x000fcc0007ffe0ff */
[----:B------:R-:W-:Y:S02]  /*0860*/  @!P2 IADD3 R5, PT, PT, -R5, RZ, RZ ;  /* 0x000000ff0505a210 */ /* 0x000fe40007ffe1ff */
[----:B------:R-:W-:Y:S02]  /*0870*/  @!P1 LOP3.LUT R5, RZ, R24, RZ, 0x33, !PT ;  /* 0x00000018ff059212 */ /* 0x000fe400078e33ff */
[----:B-1----:R-:W-:Y:S02]  /*0880*/  MOV R6, RZ ;  /* 0x000000ff00067202 */ /* 0x002fe40000000f00 */
[----:B------:R-:W-:Y:S02]  /*0890*/  IADD3 R9, PT, PT, -R5, RZ, RZ ;  /* 0x000000ff05097210 */ /* 0x000fe40007ffe1ff */
[----:B--2---:R-:W-:Y:S02]  /*08a0*/  IADD3 R13, PT, PT, RZ, -R7, RZ ;  /* 0x80000007ff0d7210 */ /* 0x004fe40007ffe0ff */
[----:B------:R-:W-:Y:S01]  /*08b0*/  ISETP.LE.AND P1, PT, RZ, UR4, PT ;  /* 0x00000004ff007c0c */ /* 0x000fe2000bf23270 */
[----:B------:R-:W-:-:S02]  /*08c0*/  IMAD R9, R24, R9, UR4 ;  /* 0x0000000418097e24 */ /* 0x000fc4000f8e0209 */
[----:B------:R-:W-:-:S03]  /*08d0*/  IMAD R13, R13, R4, RZ ;  /* 0x000000040d0d7224 */ /* 0x000fc600078e02ff */
[----:B------:R-:W-:Y:S01]  /*08e0*/  IABS R10, R9 ;  /* 0x00000009000a7213 */ /* 0x000fe20000000000 */
[----:B------:R-:W-:Y:S01]  /*08f0*/  IMAD.HI.U32 R13, R7, R13, R6 ;  /* 0x0000000d070d7227 */ /* 0x000fe200078e0006 */
[----:B------:R-:W-:-:S03]  /*0900*/  LOP3.LUT R9, R9, R22, RZ, 0x3c, !PT ;  /* 0x0000001609097212 */ /* 0x000fc600078e3cff */
[----:B------:R-:W-:-:S04]  /*0910*/  IMAD.HI.U32 R7, R25, R8, RZ ;  /* 0x0000000819077227 */ /* 0x000fc800078e00ff */
[----:B------:R-:W-:Y:S02]  /*0920*/  IMAD R7, R7, R11, R8 ;  /* 0x0000000b07077224 */ /* 0x000fe400078e0208 */
[----:B------:R-:W-:Y:S01]  /*0930*/  IMAD.HI.U32 R6, R13, R10, RZ ;  /* 0x0000000a0d067227 */ /* 0x000fe200078e00ff */
[----:B------:R-:W1:Y:S02]  /*0940*/  S2R R8, SR_TID.X ;  /* 0x0000000000087919 */ /* 0x000e640000002100 */
[----:B------:R-:W-:Y:S01]  /*0950*/  ISETP.GT.U32.AND P0, PT, R23, R7, PT ;  /* 0x000000071700720c */ /* 0x000fe20003f04070 */
[----:B------:R-:W-:-:S05]  /*0960*/  IMAD R11, R6, R11, R10 ;  /* 0x0000000b060b7224 */ /* 0x000fca00078e020a */
[----:B------:R-:W-:-:S07]  /*0970*/  ISETP.GT.U32.AND P2, PT, R4, R11, PT ;  /* 0x0000000b0400720c */ /* 0x000fce0003f44070 */
[----:B------:R-:W-:-:S04]  /*0980*/  @!P0 IADD3 R7, PT, PT, R7, -R4, RZ ;  /* 0x8000000407078210 */ /* 0x000fc80007ffe0ff */
[----:B------:R-:W-:Y:S02]  /*0990*/  ISETP.GT.U32.AND P0, PT, R23, R7, PT ;  /* 0x000000071700720c */ /* 0x000fe40003f04070 */
[-C--:B------:R-:W-:Y:S01]  /*09a0*/  @!P2 IADD3 R11, PT, PT, R11, -R4.reuse, RZ ;  /* 0x800000040b0ba210 */ /* 0x080fe20007ffe0ff */
[----:B------:R-:W-:Y:S01]  /*09b0*/  @!P2 VIADD R6, R6, 0x1 ;  /* 0x000000010606a836 */ /* 0x000fe20000000000 */
[----:B------:R-:W-:Y:S02]  /*09c0*/  ISETP.NE.AND P2, PT, R22, RZ, PT ;  /* 0x000000ff1600720c */ /* 0x000fe40003f45270 */
[----:B------:R-:W-:-:S07]  /*09d0*/  ISETP.GE.U32.AND P3, PT, R11, R4, PT ;  /* 0x000000040b00720c */ /* 0x000fce0003f66070 */
[----:B------:R-:W-:Y:S02]  /*09e0*/  @!P0 IADD3 R7, PT, PT, R7, -R4, RZ ;  /* 0x8000000407078210 */ /* 0x000fe40007ffe0ff */
[----:B------:R-:W-:Y:S02]  /*09f0*/  ISETP.GE.AND P0, PT, R9, RZ, PT ;  /* 0x000000ff0900720c */ /* 0x000fe40003f06270 */
[----:B------:R-:W-:Y:S02]  /*0a00*/  LOP3.LUT R4, RZ, R22, RZ, 0x33, !PT ;  /* 0x00000016ff047212 */ /* 0x000fe400078e33ff */
[----:B------:R-:W-:Y:S02]  /*0a10*/  @P3 IADD3 R6, PT, PT, R6, 0x1, RZ ;  /* 0x0000000106063810 */ /* 0x000fe40007ffe0ff */
[----:B------:R-:W-:-:S04]  /*0a20*/  @!P1 IADD3 R7, PT, PT, -R7, RZ, RZ ;  /* 0x000000ff07079210 */ /* 0x000fc80007ffe1ff */
[----:B------:R-:W-:-:S03]  /*0a30*/  SEL R7, R4, R7, !P2 ;  /* 0x0000000704077207 */ /* 0x000fc60005000000 */
[----:B------:R-:W-:Y:S02]  /*0a40*/  @!P0 IADD3 R6, PT, PT, -R6, RZ, RZ ;  /* 0x000000ff06068210 */ /* 0x000fe40007ffe1ff */
[----:B-1----:R-:W-:Y:S02]  /*0a50*/  IMAD R7, R7, UR44, R8 ;  /* 0x0000002c07077c24 */ /* 0x002fe4000f8e0208 */
[----:B------:R-:W-:Y:S02]  /*0a60*/  SEL R4, R4, R6, !P2 ;  /* 0x0000000604047207 */ /* 0x000fe40005000000 */
[----:B------:R-:W-:-:S03]  /*0a70*/  MOV R6, RZ ;  /* 0x000000ff00067202 */ /* 0x000fc60000000f00 */
[----:B------:R-:W-:Y:S01]  /*0a80*/  IMAD R4, R4, UR6, R7 ;  /* 0x0000000604047c24 */ /* 0x000fe2000f8e0207 */
[----:B------:R-:W-:-:S03]  /*0a90*/  MOV R7, RZ ;  /* 0x000000ff00077202 */ /* 0x000fc60000000f00 */
[----:B------:R-:W-:Y:S01]  /*0aa0*/  IMAD R13, R5, UR7, R4 ;  /* 0x00000007050d7c24 */ /* 0x000fe2000f8e0204 */
[----:B------:R-:W-:Y:S01]  /*0ab0*/  MOV R5, RZ ;  /* 0x000000ff00057202 */ /* 0x000fe20000000f00 */
[----:B------:R-:W-:Y:S02]  /*0ac0*/  IMAD.MOV.U32 R4, RZ, RZ, RZ ;  /* 0x000000ffff047224 */ /* 0x000fe400078e00ff */
[C---:B0-----:R-:W-:Y:S01]  /*0ad0*/  IMAD.WIDE R18, R13.reuse, 0x8, R2 ;  /* 0x000000080d127825 */ /* 0x041fe200078e0202 */
[C---:B------:R-:W-:Y:S02]  /*0ae0*/  ISETP.GE.AND P0, PT, R13.reuse, UR45, PT ;  /* 0x0000002d0d007c0c */ /* 0x040fe4000bf06270 */
[----:B------:R-:W-:-:S04]  /*0af0*/  IADD3 R15, PT, PT, R13, UR9, RZ ;  /* 0x000000090d0f7c10 */ /* 0x000fc8000fffe0ff */
[C---:B------:R-:W-:Y:S01]  /*0b00*/  ISETP.GE.AND P2, PT, R15.reuse, UR45, PT ;  /* 0x0000002d0f007c0c */ /* 0x040fe2000bf46270 */
[----:B------:R-:W-:Y:S01]  /*0b10*/  IMAD.WIDE R8, R15, 0x8, R2 ;  /* 0x000000080f087825 */ /* 0x000fe200078e0202 */
[----:B------:R-:W-:-:S04]  /*0b20*/  IADD3 R13, PT, PT, R13, UR5, RZ ;  /* 0x000000050d0d7c10 */ /* 0x000fc8000fffe0ff */
[----:B------:R-:W-:Y:S01]  /*0b30*/  ISETP.GE.AND P3, PT, R13, UR45, PT ;  /* 0x0000002d0d007c0c */ /* 0x000fe2000bf66270 */
[----:B------:R-:W2:Y:S01]  /*0b40*/  @!P0 LDG.E.64 R4, desc[UR10][R18.64] ;  /* 0x0000000a12048981 */ /* 0x000ea2000c1e1b00 */
[----:B------:R-:W-:Y:S02]  /*0b50*/  IADD3 R17, PT, PT, R15, UR5, RZ ;  /* 0x000000050f117c10 */ /* 0x000fe4000fffe0ff */
[----:B------:R-:W-:-:S03]  /*0b60*/  CS2R R10, SRZ ;  /* 0x00000000000a7805 */ /* 0x000fc6000001ff00 */
[----:B------:R-:W3:Y:S01]  /*0b70*/  @!P2 LDG.E.64 R6, desc[UR10][R8.64] ;  /* 0x0000000a0806a981 */ /* 0x000ee2000c1e1b00 */
[--C-:B------:R-:W-:Y:S01]  /*0b80*/  IMAD.WIDE R12, R13, 0x8, R2.reuse ;  /* 0x000000080d0c7825 */ /* 0x100fe200078e0202 */
[C---:B------:R-:W-:Y:S02]  /*0b90*/  ISETP.GE.AND P1, PT, R17.reuse, UR45, PT ;  /* 0x0000002d11007c0c */ /* 0x040fe4000bf26270 */
[----:B------:R-:W-:Y:S02]  /*0ba0*/  CS2R R14, SRZ ;  /* 0x00000000000e7805 */ /* 0x000fe4000001ff00 */
[----:B------:R-:W4:Y:S01]  /*0bb0*/  @!P3 LDG.E.64 R10, desc[UR10][R12.64] ;  /* 0x0000000a0c0ab981 */ /* 0x000f22000c1e1b00 */
[----:B------:R-:W-:-:S08]  /*0bc0*/  IMAD.WIDE R16, R17, 0x8, R2 ;  /* 0x0000000811107825 */ /* 0x000fd000078e0202 */
[----:B------:R-:W5:Y:S01]  /*0bd0*/  @!P1 LDG.E.64 R14, desc[UR10][R16.64] ;  /* 0x0000000a100e9981 */ /* 0x000f62000c1e1b00 */
[----:B------:R-:W0:Y:S02]  /*0be0*/  LDCU UR8, c[0x0][0x370] ;  /* 0x00006e00ff0877ac */ /* 0x000e240008000800 */
[----:B0-----:R-:W-:Y:S01]  /*0bf0*/  UIADD3 UR4, UPT, UPT, UR8, UR4, URZ ;  /* 0x0000000408047290 */ /* 0x001fe2000fffe0ff */
[----:B--2---:R-:W-:Y:S01]  /*0c00*/  FMUL R21, R5, UR13 ;  /* 0x0000000d05157c20 */ /* 0x004fe20008400000 */
[----:B------:R-:W-:-:S03]  /*0c10*/  FMUL R26, R4, UR13 ;  /* 0x0000000d041a7c20 */ /* 0x000fc60008400000 */
[----:B------:R-:W-:Y:S01]  /*0c20*/  FFMA R20, R4, UR12, -R21 ;  /* 0x0000000c04147c23 */ /* 0x000fe20008000815 */
[----:B---3--:R-:W-:-:S03]  /*0c30*/  FMUL R21, R7, UR15 ;  /* 0x0000000f07157c20 */ /* 0x008fc60008400000 */
[----:B------:R-:W-:Y:S01]  /*0c40*/  FADD R27, RZ, R20 ;  /* 0x00000014ff1b7221 */ /* 0x000fe20000000000 */
[C---:B------:R-:W-:Y:S01]  /*0c50*/  FFMA R20, R6.reuse, UR14, -R21 ;  /* 0x0000000e06147c23 */ /* 0x040fe20008000815 */
[----:B------:R-:W-:Y:S01]  /*0c60*/  FFMA R21, R5, UR12, R26 ;  /* 0x0000000c05157c23 */ /* 0x000fe2000800001a */
[----:B------:R-:W-:Y:S02]  /*0c70*/  FMUL R26, R6, UR15 ;  /* 0x0000000f061a7c20 */ /* 0x000fe40008400000 */
[----:B------:R-:W-:Y:S01]  /*0c80*/  FADD R20, R20, R27 ;  /* 0x0000001b14147221 */ /* 0x000fe20000000000 */
[----:B----4-:R-:W-:Y:S01]  /*0c90*/  FMUL R27, R11, UR29 ;  /* 0x0000001d0b1b7c20 */ /* 0x010fe20008400000 */
[----:B------:R-:W-:Y:S01]  /*0ca0*/  FADD R28, RZ, R21 ;  /* 0x00000015ff1c7221 */ /* 0x000fe20000000000 */
[----:B------:R-:W-:Y:S01]  /*0cb0*/  FFMA R21, R7, UR14, R26 ;  /* 0x0000000e07157c23 */ /* 0x000fe2000800001a */
[C---:B------:R-:W-:Y:S01]  /*0cc0*/  FMUL R26, R10.reuse, UR29 ;  /* 0x0000001d0a1a7c20 */ /* 0x040fe20008400000 */
[----:B------:R-:W-:-:S02]  /*0cd0*/  FFMA R27, R10, UR28, -R27 ;  /* 0x0000001c0a1b7c23 */ /* 0x000fc4000800081b */
[----:B------:R-:W-:Y:S01]  /*0ce0*/  FADD R21, R21, R28 ;  /* 0x0000001c15157221 */ /* 0x000fe20000000000 */
[----:B------:R-:W-:Y:S01]  /*0cf0*/  FFMA R26, R11, UR28, R26 ;  /* 0x0000001c0b1a7c23 */ /* 0x000fe2000800001a */
[----:B------:R-:W-:Y:S01]  /*0d00*/  FADD R20, R20, R27 ;  /* 0x0000001b14147221 */ /* 0x000fe20000000000 */
[----:B-----5:R-:W-:Y:S01]  /*0d10*/  FMUL R27, R15, UR37 ;  /* 0x000000250f1b7c20 */ /* 0x020fe20008400000 */
[----:B------:R-:W-:Y:S01]  /*0d20*/  FMUL R28, R4, UR17 ;  /* 0x00000011041c7c20 */ /* 0x000fe20008400000 */
[----:B------:R-:W-:Y:S01]  /*0d30*/  FADD R21, R21, R26 ;  /* 0x0000001a15157221 */ /* 0x000fe20000000000 */
[C---:B------:R-:W-:Y:S01]  /*0d40*/  FMUL R26, R14.reuse, UR37 ;  /* 0x000000250e1a7c20 */ /* 0x040fe20008400000 */
[----:B------:R-:W-:-:S03]  /*0d50*/  FFMA R27, R14, UR36, -R27 ;  /* 0x000000240e1b7c23 */ /* 0x000fc6000800081b */
[----:B------:R-:W-:Y:S01]  /*0d60*/  FFMA R26, R15, UR36, R26 ;  /* 0x000000240f1a7c23 */ /* 0x000fe2000800001a */
[----:B------:R-:W-:Y:S01]  /*0d70*/  FADD R20, R20, R27 ;  /* 0x0000001b14147221 */ /* 0x000fe20000000000 */
[----:B------:R-:W-:Y:S02]  /*0d80*/  FMUL R27, R5, UR17 ;  /* 0x00000011051b7c20 */ /* 0x000fe40008400000 */
[----:B------:R-:W-:Y:S02]  /*0d90*/  FADD R21, R21, R26 ;  /* 0x0000001a15157221 */ /* 0x000fe40000000000 */
[----:B------:R-:W-:Y:S01]  /*0da0*/  FFMA R26, R4, UR16, -R27 ;  /* 0x00000010041a7c23 */ /* 0x000fe2000800081b */
[----:B------:R-:W-:Y:S02]  /*0db0*/  FMUL R27, R7, UR19 ;  /* 0x00000013071b7c20 */ /* 0x000fe40008400000 */
[----:B------:R0:W-:Y:S01]  /*0dc0*/  @!P0 STG.E.64 desc[UR10][R18.64], R20 ;  /* 0x0000001412008986 */ /* 0x0001e2000c101b0a */
[----:B------:R-:W-:Y:S01]  /*0dd0*/  FADD R29, RZ, R26 ;  /* 0x0000001aff1d7221 */ /* 0x000fe20000000000 */
[C---:B------:R-:W-:Y:S01]  /*0de0*/  FFMA R26, R6.reuse, UR18, -R27 ;  /* 0x00000012061a7c23 */ /* 0x040fe2000800081b */
[----:B------:R-:W-:Y:S01]  /*0df0*/  FFMA R27, R5, UR16, R28 ;  /* 0x00000010051b7c23 */ /* 0x000fe2000800001c */
[----:B------:R-:W-:Y:S01]  /*0e00*/  FMUL R28, R6, UR19 ;  /* 0x00000013061c7c20 */ /* 0x000fe20008400000 */
[----:B------:R-:W-:Y:S01]  /*0e10*/  ISETP.LE.AND P0, PT, R0, UR4, PT ;  /* 0x0000000400007c0c */ /* 0x000fe2000bf03270 */
[----:B------:R-:W-:Y:S01]  /*0e20*/  FADD R26, R26, R29 ;  /* 0x0000001d1a1a7221 */ /* 0x000fe20000000000 */
[----:B------:R-:W-:Y:S01]  /*0e30*/  FADD R27, RZ, R27 ;  /* 0x0000001bff1b7221 */ /* 0x000fe20000000000 */
[----:B------:R-:W-:-:S04]  /*0e40*/  FFMA R28, R7, UR18, R28 ;  /* 0x00000012071c7c23 */ /* 0x000fc8000800001c */
[----:B------:R-:W-:Y:S01]  /*0e50*/  FADD R27, R28, R27 ;  /* 0x0000001b1c1b7221 */ /* 0x000fe20000000000 */
[----:B0-----:R-:W-:Y:S01]  /*0e60*/  FMUL R19, R11, UR31 ;  /* 0x0000001f0b137c20 */ /* 0x001fe20008400000 */
[C---:B------:R-:W-:Y:S01]  /*0e70*/  FMUL R18, R10.reuse, UR31 ;  /* 0x0000001f0a127c20 */ /* 0x040fe20008400000 */
[----:B------:R-:W-:Y:S02]  /*0e80*/  FMUL R21, R15, UR39 ;  /* 0x000000270f157c20 */ /* 0x000fe40008400000 */
[----:B------:R-:W-:Y:S01]  /*0e90*/  FFMA R19, R10, UR30, -R19 ;  /* 0x0000001e0a137c23 */ /* 0x000fe20008000813 */
[----:B------:R-:W-:-:S03]  /*0ea0*/  FFMA R18, R11, UR30, R18 ;  /* 0x0000001e0b127c23 */ /* 0x000fc60008000012 */
[----:B------:R-:W-:Y:S01]  /*0eb0*/  FADD R29, R26, R19 ;  /* 0x000000131a1d7221 */ /* 0x000fe20000000000 */
[----:B------:R-:W-:Y:S01]  /*0ec0*/  FADD R19, R27, R18 ;  /* 0x000000121b137221 */ /* 0x000fe20000000000 */
[C---:B------:R-:W-:Y:S01]  /*0ed0*/  FFMA R18, R14.reuse, UR38, -R21 ;  /* 0x000000260e127c23 */ /* 0x040fe20008000815 */
[----:B------:R-:W-:Y:S01]  /*0ee0*/  FMUL R21, R5, UR21 ;  /* 0x0000001505157c20 */ /* 0x000fe20008400000 */
[----:B------:R-:W-:Y:S02]  /*0ef0*/  FMUL R26, R14, UR39 ;  /* 0x000000270e1a7c20 */ /* 0x000fe40008400000 */
[----:B------:R-:W-:Y:S01]  /*0f00*/  FADD R18, R29, R18 ;  /* 0x000000121d127221 */ /* 0x000fe20000000000 */
[----:B------:R-:W-:Y:S01]  /*0f10*/  FFMA R20, R4, UR20, -R21 ;  /* 0x0000001404147c23 */ /* 0x000fe20008000815 */
[----:B------:R-:W-:Y:S01]  /*0f20*/  FMUL R21, R7, UR23 ;  /* 0x0000001707157c20 */ /* 0x000fe20008400000 */
[----:B------:R-:W-:Y:S02]  /*0f30*/  FFMA R26, R15, UR38, R26 ;  /* 0x000000260f1a7c23 */ /* 0x000fe4000800001a */
[----:B------:R-:W-:Y:S01]  /*0f40*/  FADD R20, RZ, R20 ;  /* 0x00000014ff147221 */ /* 0x000fe20000000000 */
[----:B------:R-:W-:Y:S01]  /*0f50*/  FFMA R21, R6, UR22, -R21 ;  /* 0x0000001606157c23 */ /* 0x000fe20008000815 */
[----:B------:R-:W-:-:S03]  /*0f60*/  FADD R19, R19, R26 ;  /* 0x0000001a13137221 */ /* 0x000fc60000000000 */
[----:B------:R-:W-:Y:S01]  /*0f70*/  FADD R21, R21, R20 ;  /* 0x0000001415157221 */ /* 0x000fe20000000000 */
[----:B------:R-:W-:Y:S01]  /*0f80*/  FMUL R20, R4, UR21 ;  /* 0x0000001504147c20 */ /* 0x000fe20008400000 */
[----:B------:R1:W-:Y:S03]  /*0f90*/  @!P2 STG.E.64 desc[UR10][R8.64], R18 ;  /* 0x000000120800a986 */ /* 0x0003e6000c101b0a */
[----:B------:R-:W-:Y:S01]  /*0fa0*/  FFMA R26, R5, UR20, R20 ;  /* 0x00000014051a7c23 */ /* 0x000fe20008000014 */
[----:B------:R-:W-:-:S03]  /*0fb0*/  FMUL R20, R6, UR23 ;  /* 0x0000001706147c20 */ /* 0x000fc60008400000 */
[----:B------:R-:W-:Y:S01]  /*0fc0*/  FADD R27, RZ, R26 ;  /* 0x0000001aff1b7221 */ /* 0x000fe20000000000 */
[----:B------:R-:W-:-:S04]  /*0fd0*/  FFMA R20, R7, UR22, R20 ;  /* 0x0000001607147c23 */ /* 0x000fc80008000014 */
[----:B------:R-:W-:Y:S01]  /*0fe0*/  FADD R20, R20, R27 ;  /* 0x0000001b14147221 */ /* 0x000fe20000000000 */
[----:B------:R-:W-:-:S04]  /*0ff0*/  FMUL R27, R7, UR27 ;  /* 0x0000001b071b7c20 */ /* 0x000fc80008400000 */
[C---:B------:R-:W-:Y:S01]  /*1000*/  FFMA R26, R6.reuse, UR26, -R27 ;  /* 0x0000001a061a7c23 */ /* 0x040fe2000800081b */
[----:B------:R-:W-:Y:S01]  /*1010*/  FMUL R27, R5, UR25 ;  /* 0x00000019051b7c20 */ /* 0x000fe20008400000 */
[----:B------:R-:W-:-:S03]  /*1020*/  FMUL R6, R6, UR27 ;  /* 0x0000001b06067c20 */ /* 0x000fc60008400000 */
[C---:B------:R-:W-:Y:S01]  /*1030*/  FFMA R27, R4.reuse, UR24, -R27 ;  /* 0x00000018041b7c23 */ /* 0x040fe2000800081b */
[----:B------:R-:W-:Y:S01]  /*1040*/  FMUL R4, R4, UR25 ;  /* 0x0000001904047c20 */ /* 0x000fe20008400000 */
[----:B------:R-:W-:Y:S01]  /*1050*/  FFMA R7, R7, UR26, R6 ;  /* 0x0000001a07077c23 */ /* 0x000fe20008000006 */
[----:B------:R-:W-:Y:S01]  /*1060*/  FMUL R6, R10, UR33 ;  /* 0x000000210a067c20 */ /* 0x000fe20008400000 */
[----:B------:R-:W-:Y:S01]  /*1070*/  FADD R27, RZ, R27 ;  /* 0x0000001bff1b7221 */ /* 0x000fe20000000000 */
[----:B------:R-:W-:Y:S01]  /*1080*/  FFMA R4, R5, UR24, R4 ;  /* 0x0000001805047c23 */ /* 0x000fe20008000004 */
[C---:B------:R-:W-:Y:S02]  /*1090*/  FMUL R5, R11.reuse, UR33 ;  /* 0x000000210b057c20 */ /* 0x040fe40008400000 */
[----:B------:R-:W-:Y:S01]  /*10a0*/  FADD R26, R26, R27 ;  /* 0x0000001b1a1a7221 */ /* 0x000fe20000000000 */
[----:B------:R-:W-:Y:S01]  /*10b0*/  FADD R4, RZ, R4 ;  /* 0x00000004ff047221 */ /* 0x000fe20000000000 */
[----:B------:R-:W-:-:S03]  /*10c0*/  FMUL R27, R11, UR35 ;  /* 0x000000230b1b7c20 */ /* 0x000fc60008400000 */
[----:B------:R-:W-:Y:S01]  /*10d0*/  FADD R7, R7, R4 ;  /* 0x0000000407077221 */ /* 0x000fe20000000000 */
[C---:B------:R-:W-:Y:S01]  /*10e0*/  FFMA R4, R10.reuse, UR32, -R5 ;  /* 0x000000200a047c23 */ /* 0x040fe20008000805 */
[C---:B------:R-:W-:Y:S01]  /*10f0*/  FFMA R5, R10.reuse, UR34, -R27 ;  /* 0x000000220a057c23 */ /* 0x040fe2000800081b */
[----:B------:R-:W-:Y:S01]  /*1100*/  FMUL R10, R10, UR35 ;  /* 0x000000230a0a7c20 */ /* 0x000fe20008400000 */
[----:B------:R-:W-:Y:S01]  /*1110*/  FFMA R27, R11, UR32, R6 ;  /* 0x000000200b1b7c23 */ /* 0x000fe20008000006 */
[----:B------:R-:W-:Y:S01]  /*1120*/  FADD R4, R21, R4 ;  /* 0x0000000415047221 */ /* 0x000fe20000000000 */
[----:B------:R-:W-:Y:S01]  /*1130*/  FADD R26, R26, R5 ;  /* 0x000000051a1a7221 */ /* 0x000fe20000000000 */
[----:B------:R-:W-:Y:S01]  /*1140*/  FFMA R10, R11, UR34, R10 ;  /* 0x000000220b0a7c23 */ /* 0x000fe2000800000a */
[C---:B------:R-:W-:Y:S01]  /*1150*/  FMUL R5, R15.reuse, UR41 ;  /* 0x000000290f057c20 */ /* 0x040fe20008400000 */
[C---:B------:R-:W-:Y:S01]  /*1160*/  FMUL R6, R14.reuse, UR41 ;  /* 0x000000290e067c20 */ /* 0x040fe20008400000 */
[----:B------:R-:W-:Y:S01]  /*1170*/  FMUL R21, R15, UR43 ;  /* 0x0000002b0f157c20 */ /* 0x000fe20008400000 */
[----:B------:R-:W-:Y:S01]  /*1180*/  FADD R7, R7, R10 ;  /* 0x0000000a07077221 */ /* 0x000fe20000000000 */
[C---:B------:R-:W-:Y:S01]  /*1190*/  FMUL R10, R14.reuse, UR43 ;  /* 0x0000002b0e0a7c20 */ /* 0x040fe20008400000 */
[----:B------:R-:W-:Y:S01]  /*11a0*/  FFMA R5, R14, UR40, -R5 ;  /* 0x000000280e057c23 */ /* 0x000fe20008000805 */
[----:B------:R-:W-:Y:S01]  /*11b0*/  FADD R20, R20, R27 ;  /* 0x0000001b14147221 */ /* 0x000fe20000000000 */
[C---:B------:R-:W-:Y:S01]  /*11c0*/  FFMA R11, R15.reuse, UR40, R6 ;  /* 0x000000280f0b7c23 */ /* 0x040fe20008000006 */
[----:B------:R-:W-:Y:S01]  /*11d0*/  FFMA R21, R14, UR42, -R21 ;  /* 0x0000002a0e157c23 */ /* 0x000fe20008000815 */
[----:B------:R-:W-:Y:S01]  /*11e0*/  FFMA R10, R15, UR42, R10 ;  /* 0x0000002a0f0a7c23 */ /* 0x000fe2000800000a */
[----:B------:R-:W-:Y:S01]  /*11f0*/  FADD R4, R4, R5 ;  /* 0x0000000504047221 */ /* 0x000fe20000000000 */
[----:B------:R-:W-:Y:S01]  /*1200*/  FADD R5, R20, R11 ;  /* 0x0000000b14057221 */ /* 0x000fe20000000000 */
[----:B------:R-:W-:Y:S01]  /*1210*/  FADD R6, R26, R21 ;  /* 0x000000151a067221 */ /* 0x000fe20000000000 */
[----:B------:R-:W-:-:S03]  /*1220*/  FADD R7, R7, R10 ;  /* 0x0000000a07077221 */ /* 0x000fc60000000000 */
[----:B------:R1:W-:Y:S04]  /*1230*/  @!P3 STG.E.64 desc[UR10][R12.64], R4 ;  /* 0x000000040c00b986 */ /* 0x0003e8000c101b0a */
[----:B------:R1:W-:Y:S01]  /*1240*/  @!P1 STG.E.64 desc[UR10][R16.64], R6 ;  /* 0x0000000610009986 */ /* 0x0003e2000c101b0a */
[----:B------:R-:W-:Y:S05]  /*1250*/  @!P0 BRA `(.L_x_1) ;  /* 0xfffffff4000c8947 */ /* 0x000fea000383ffff */
[----:B------:R-:W-:Y:S05]  /*1260*/  EXIT ;  /* 0x000000000000794d */ /* 0x000fea0003800000 */
        .weak           $__internal_0_$__cuda_sm3x_div_rn_noftz_f32_slowpath
        .type           $__internal_0_$__cuda_sm3x_div_rn_noftz_f32_slowpath,@function
        .size           $__internal_0_$__cuda_sm3x_div_rn_noftz_f32_slowpath,(.L_x_11 - $__internal_0_$__cuda_sm3x_div_rn_noftz_f32_slowpath)
$__internal_0_$__cuda_sm3x_div_rn_noftz_f32_slowpath:
[----:B------:R-:W-:Y:S02]  /*1270*/  SHF.R.U32.HI R5, RZ, 0x17, R3 ;  /* 0x00000017ff057819 */ /* 0x000fe40000011603 */
[----:B------:R-:W-:Y:S02]  /*1280*/  SHF.R.U32.HI R4, RZ, 0x17, R0 ;  /* 0x00000017ff047819 */ /* 0x000fe40000011600 */
[----:B------:R-:W-:Y:S02]  /*1290*/  LOP3.LUT R5, R5, 0xff, RZ, 0xc0, !PT ;  /* 0x000000ff05057812 */ /* 0x000fe400078ec0ff */
[----:B------:R-:W-:Y:S02]  /*12a0*/  LOP3.LUT R4, R4, 0xff, RZ, 0xc0, !PT ;  /* 0x000000ff04047812 */ /* 0x000fe400078ec0ff */
[----:B------:R-:W-:Y:S02]  /*12b0*/  IADD3 R10, PT, PT, R5, -0x1, RZ ;  /* 0xffffffff050a7810 */ /* 0x000fe40007ffe0ff */
[----:B------:R-:W-:Y:S01]  /*12c0*/  MOV R6, R0 ;  /* 0x0000000000067202 */ /* 0x000fe20000000f00 */
[----:B------:R-:W-:Y:S01]  /*12d0*/  VIADD R9, R4, 0xffffffff ;  /* 0xffffffff04097836 */ /* 0x000fe20000000000 */
[----:B------:R-:W-:-:S02]  /*12e0*/  ISETP.GT.U32.AND P0, PT, R10, 0xfd, PT ;  /* 0x000000fd0a00780c */ /* 0x000fc40003f04070 */
[----:B------:R-:W-:Y:S02]  /*12f0*/  MOV R7, R3 ;  /* 0x0000000300077202 */ /* 0x000fe40000000f00 */
[----:B------:R-:W-:-:S13]  /*1300*/  ISETP.GT.U32.OR P0, PT, R9, 0xfd, P0 ;  /* 0x000000fd0900780c */ /* 0x000fda0000704470 */
[----:B------:R-:W-:Y:S01]  /*1310*/  @!P0 MOV R8, RZ ;  /* 0x000000ff00088202 */ /* 0x000fe20000000f00 */
[----:B------:R-:W-:Y:S06]  /*1320*/  @!P0 BRA `(.L_x_2) ;  /* 0x00000000005c8947 */ /* 0x000fec0003800000 */
[----:B------:R-:W-:Y:S02]  /*1330*/  FSETP.GTU.FTZ.AND P0, PT, |R0|, +INF , PT ;  /* 0x7f8000000000780b */ /* 0x000fe40003f1c200 */
[----:B------:R-:W-:-:S04]  /*1340*/  FSETP.GTU.FTZ.AND P1, PT, |R3|, +INF , PT ;  /* 0x7f8000000300780b */ /* 0x000fc80003f3c200 */
[----:B------:R-:W-:-:S13]  /*1350*/  PLOP3.LUT P0, PT, P0, P1, PT, 0xf8, 0x8f ;  /* 0x00000000008f781c */ /* 0x000fda0000703f70 */
[----:B------:R-:W-:Y:S05]  /*1360*/  @P0 BRA `(.L_x_3) ;  /* 0x0000000400440947 */ /* 0x000fea0003800000 */
[----:B------:R-:W-:-:S13]  /*1370*/  LOP3.LUT P0, RZ, R7, 0x7fffffff, R6, 0xc8, !PT ;  /* 0x7fffffff07ff7812 */ /* 0x000fda000780c806 */
[----:B------:R-:W-:Y:S05]  /*1380*/  @!P0 BRA `(.L_x_4) ;  /* 0x0000000400348947 */ /* 0x000fea0003800000 */
[C---:B------:R-:W-:Y:S02]  /*1390*/  FSETP.NEU.FTZ.AND P2, PT, |R0|.reuse, +INF , PT ;  /* 0x7f8000000000780b */ /* 0x040fe40003f5d200 */
[----:B------:R-:W-:Y:S02]  /*13a0*/  FSETP.NEU.FTZ.AND P1, PT, |R3|, +INF , PT ;  /* 0x7f8000000300780b */ /* 0x000fe40003f3d200 */
[----:B------:R-:W-:-:S11]  /*13b0*/  FSETP.NEU.FTZ.AND P0, PT, |R0|, +INF , PT ;  /* 0x7f8000000000780b */ /* 0x000fd60003f1d200 */
[----:B------:R-:W-:Y:S05]  /*13c0*/  @!P1 BRA !P2, `(.L_x_4) ;  /* 0x0000000400249947 */ /* 0x000fea0005000000 */
[----:B------:R-:W-:-:S04]  /*13d0*/  LOP3.LUT P2, RZ, R6, 0x7fffffff, RZ, 0xc0, !PT ;  /* 0x7fffffff06ff7812 */ /* 0x000fc8000784c0ff */
[----:B------:R-:W-:-:S13]  /*13e0*/  PLOP3.LUT P1, PT, P1, P2, PT, 0x2f, 0xf2 ;  /* 0x0000000000f2781c */ /* 0x000fda0000f24577 */
[----:B------:R-:W-:Y:S05]  /*13f0*/  @P1 BRA `(.L_x_5) ;  /* 0x0000000400101947 */ /* 0x000fea0003800000 */
[----:B------:R-:W-:-:S04]  /*1400*/  LOP3.LUT P1, RZ, R7, 0x7fffffff, RZ, 0xc0, !PT ;  /* 0x7fffffff07ff7812 */ /* 0x000fc8000782c0ff */
[----:B------:R-:W-:-:S13]  /*1410*/  PLOP3.LUT P0, PT, P0, P1, PT, 0x2f, 0xf2 ;  /* 0x0000000000f2781c */ /* 0x000fda0000702577 */
[----:B------:R-:W-:Y:S05]  /*1420*/  @P0 BRA `(.L_x_6) ;  /* 0x0000000000f80947 */ /* 0x000fea0003800000 */
[----:B------:R-:W-:Y:S02]  /*1430*/  ISETP.GE.AND P0, PT, R9, RZ, PT ;  /* 0x000000ff0900720c */ /* 0x000fe40003f06270 */
[----:B------:R-:W-:-:S11]  /*1440*/  ISETP.GE.AND P1, PT, R10, RZ, PT ;  /* 0x000000ff0a00720c */ /* 0x000fd60003f26270 */
[----:B------:R-:W-:Y:S01]  /*1450*/  @P0 MOV R8, RZ ;  /* 0x000000ff00080202 */ /* 0x000fe20000000f00 */
[----:B------:R-:W-:Y:S01]  /*1460*/  @!P0 FFMA R6, R0, 1.84467440737095516160e+19, RZ ;  /* 0x5f80000000068823 */ /* 0x000fe200000000ff */
[----:B------:R-:W-:Y:S01]  /*1470*/  @!P0 MOV R8, 0xffffffc0 ;  /* 0xffffffc000088802 */ /* 0x000fe20000000f00 */
[----:B------:R-:W-:-:S04]  /*1480*/  @!P1 FFMA R7, R3, 1.84467440737095516160e+19, RZ ;  /* 0x5f80000003079823 */ /* 0x000fc800000000ff */
[----:B------:R-:W-:-:S07]  /*1490*/  @!P1 VIADD R8, R8, 0x40 ;  /* 0x0000004008089836 */ /* 0x000fce0000000000 */
.L_x_2:
[----:B------:R-:W-:Y:S02]  /*14a0*/  LEA R0, R5, 0xc0800000, 0x17 ;  /* 0xc080000005007811 */ /* 0x000fe400078eb8ff */
[----:B------:R-:W-:Y:S02]  /*14b0*/  IADD3 R4, PT, PT, R4, -0x7f, RZ ;  /* 0xffffff8104047810 */ /* 0x000fe40007ffe0ff */
[----:B------:R-:W-:Y:S02]  /*14c0*/  IADD3 R7, PT, PT, -R0, R7, RZ ;  /* 0x0000000700077210 */ /* 0x000fe40007ffe1ff */
[C---:B------:R-:W-:Y:S01]  /*14d0*/  IADD3 R5, PT, PT, R4.reuse, 0x7f, -R5 ;  /* 0x0000007f04057810 */ /* 0x040fe20007ffe805 */
[----:B------:R-:W-:Y:S01]  /*14e0*/  IMAD R0, R4, -0x800000, R6 ;  /* 0xff80000004007824 */ /* 0x000fe200078e0206 */
[----:B------:R-:W0:Y:S01]  /*14f0*/  MUFU.RCP R3, R7 ;  /* 0x0000000700037308 */ /* 0x000e220000001000 */
[----:B------:R-:W-:Y:S01]  /*1500*/  FADD.FTZ R9, -R7, -RZ ;  /* 0x800000ff07097221 */ /* 0x000fe20000010100 */
[----:B------:R-:W-:-:S03]  /*1510*/  IADD3 R5, PT, PT, R5, R8, RZ ;  /* 0x0000000805057210 */ /* 0x000fc60007ffe0ff */
[----:B0-----:R-:W-:-:S04]  /*1520*/  FFMA R10, R3, R9, 1 ;  /* 0x3f800000030a7423 */ /* 0x001fc80000000009 */
[----:B------:R-:W-:-:S04]  /*1530*/  FFMA R10, R3, R10, R3 ;  /* 0x0000000a030a7223 */ /* 0x000fc80000000003 */
[----:B------:R-:W-:-:S04]  /*1540*/  FFMA R3, R0, R10, RZ ;  /* 0x0000000a00037223 */ /* 0x000fc800000000ff */
[----:B------:R-:W-:-:S04]  /*1550*/  FFMA R6, R9, R3, R0 ;  /* 0x0000000309067223 */ /* 0x000fc80000000000 */
[----:B------:R-:W-:-:S04]  /*1560*/  FFMA R11, R10, R6, R3 ;  /* 0x000000060a0b7223 */ /* 0x000fc80000000003 */
[----:B------:R-:W-:-:S04]  /*1570*/  FFMA R6, R9, R11, R0 ;  /* 0x0000000b09067223 */ /* 0x000fc80000000000 */
[----:B------:R-:W-:-:S05]  /*1580*/  FFMA R3, R10, R6, R11 ;  /* 0x000000060a037223 */ /* 0x000fca000000000b */
[----:B------:R-:W-:-:S04]  /*1590*/  SHF.R.U32.HI R0, RZ, 0x17, R3 ;  /* 0x00000017ff007819 */ /* 0x000fc80000011603 */
[----:B------:R-:W-:-:S04]  /*15a0*/  LOP3.LUT R0, R0, 0xff, RZ, 0xc0, !PT ;  /* 0x000000ff00007812 */ /* 0x000fc800078ec0ff */
[----:B------:R-:W-:-:S04]  /*15b0*/  IADD3 R8, PT, PT, R0, R5, RZ ;  /* 0x0000000500087210 */ /* 0x000fc80007ffe0ff */
[----:B------:R-:W-:-:S04]  /*15c0*/  IADD3 R0, PT, PT, R8, -0x1, RZ ;  /* 0xffffffff08007810 */ /* 0x000fc80007ffe0ff */
[----:B------:R-:W-:-:S13]  /*15d0*/  ISETP.GE.U32.AND P0, PT, R0, 0xfe, PT ;  /* 0x000000fe0000780c */ /* 0x000fda0003f06070 */
[----:B------:R-:W-:Y:S05]  /*15e0*/  @!P0 BRA `(.L_x_7) ;  /* 0x0000000000808947 */ /* 0x000fea0003800000 */
[----:B------:R-:W-:-:S13]  /*15f0*/  ISETP.GT.AND P0, PT, R8, 0xfe, PT ;  /* 0x000000fe0800780c */ /* 0x000fda0003f04270 */
[----:B------:R-:W-:Y:S05]  /*1600*/  @P0 BRA `(.L_x_8) ;  /* 0x00000000006c0947 */ /* 0x000fea0003800000 */
[----:B------:R-:W-:-:S13]  /*1610*/  ISETP.GE.AND P0, PT, R8, 0x1, PT ;  /* 0x000000010800780c */ /* 0x000fda0003f06270 */
[----:B------:R-:W-:Y:S05]  /*1620*/  @P0 BRA `(.L_x_9) ;  /* 0x0000000000980947 */ /* 0x000fea0003800000 */
[----:B------:R-:W-:Y:S02]  /*1630*/  ISETP.GE.AND P0, PT, R8, -0x18, PT ;  /* 0xffffffe80800780c */ /* 0x000fe40003f06270 */
[----:B------:R-:W-:-:S11]  /*1640*/  LOP3.LUT R3, R3, 0x80000000, RZ, 0xc0, !PT ;  /* 0x8000000003037812 */ /* 0x000fd600078ec0ff */
[----:B------:R-:W-:Y:S05]  /*1650*/  @!P0 BRA `(.L_x_9) ;  /* 0x00000000008c8947 */ /* 0x000fea0003800000 */
[-CC-:B------:R-:W-:Y:S01]  /*1660*/  FFMA.RZ R0, R10, R6.reuse, R11.reuse ;  /* 0x000000060a007223 */ /* 0x180fe2000000c00b */
[----:B------:R-:W-:Y:S02]  /*1670*/  VIADD R7, R8, 0x20 ;  /* 0x0000002008077836 */ /* 0x000fe40000000000 */
[-CC-:B------:R-:W-:Y:S01]  /*1680*/  FFMA.RM R5, R10, R6.reuse, R11.reuse ;  /* 0x000000060a057223 */ /* 0x180fe2000000400b */
[----:B------:R-:W-:Y:S02]  /*1690*/  ISETP.NE.AND P2, PT, R8, RZ, PT ;  /* 0x000000ff0800720c */ /* 0x000fe40003f45270 */
[----:B------:R-:W-:Y:S01]  /*16a0*/  LOP3.LUT R4, R0, 0x7fffff, RZ, 0xc0, !PT ;  /* 0x007fffff00047812 */ /* 0x000fe200078ec0ff */
[----:B------:R-:W-:Y:S01]  /*16b0*/  FFMA.RP R0, R10, R6, R11 ;  /* 0x000000060a007223 */ /* 0x000fe2000000800b */
[----:B------:R-:W-:Y:S02]  /*16c0*/  ISETP.NE.AND P1, PT, R8, RZ, PT ;  /* 0x000000ff0800720c */ /* 0x000fe40003f25270 */
[----:B------:R-:W-:-:S02]  /*16d0*/  LOP3.LUT R4, R4, 0x800000, RZ, 0xfc, !PT ;  /* 0x0080000004047812 */ /* 0x000fc400078efcff */
[----:B------:R-:W-:Y:S02]  /*16e0*/  IADD3 R6, PT, PT, -R8, RZ, RZ ;  /* 0x000000ff08067210 */ /* 0x000fe40007ffe1ff */
[----:B------:R-:W-:Y:S02]  /*16f0*/  SHF.L.U32 R7, R4, R7, RZ ;  /* 0x0000000704077219 */ /* 0x000fe400000006ff */
[----:B------:R-:W-:Y:S02]  /*1700*/  FSETP.NEU.FTZ.AND P0, PT, R0, R5, PT ;  /* 0x000000050000720b */ /* 0x000fe40003f1d000 */
[----:B------:R-:W-:Y:S02]  /*1710*/  SEL R5, R6, RZ, P2 ;  /* 0x000000ff06057207 */ /* 0x000fe40001000000 */
[----:B------:R-:W-:Y:S02]  /*1720*/  ISETP.NE.AND P1, PT, R7, RZ, P1 ;  /* 0x000000ff0700720c */ /* 0x000fe40000f25270 */
[----:B------:R-:W-:-:S02]  /*1730*/  SHF.R.U32.HI R5, RZ, R5, R4 ;  /* 0x00000005ff057219 */ /* 0x000fc40000011604 */
[----:B------:R-:W-:Y:S02]  /*1740*/  PLOP3.LUT P0, PT, P0, P1, PT, 0xf8, 0x8f ;  /* 0x00000000008f781c */ /* 0x000fe40000703f70 */
[----:B------:R-:W-:Y:S02]  /*1750*/  SHF.R.U32.HI R7, RZ, 0x1, R5 ;  /* 0x00000001ff077819 */ /* 0x000fe40000011605 */
[----:B------:R-:W-:-:S04]  /*1760*/  SEL R0, RZ, 0x1, !P0 ;  /* 0x00000001ff007807 */ /* 0x000fc80004000000 */
[----:B------:R-:W-:-:S04]  /*1770*/  LOP3.LUT R0, R0, 0x1, R7, 0xf8, !PT ;  /* 0x0000000100007812 */ /* 0x000fc800078ef807 */
[----:B------:R-:W-:-:S04]  /*1780*/  LOP3.LUT R0, R0, R5, RZ, 0xc0, !PT ;  /* 0x0000000500007212 */ /* 0x000fc800078ec0ff */
[----:B------:R-:W-:-:S04]  /*1790*/  IADD3 R0, PT, PT, R7, R0, RZ ;  /* 0x0000000007007210 */ /* 0x000fc80007ffe0ff */
[----:B------:R-:W-:Y:S01]  /*17a0*/  LOP3.LUT R3, R0, R3, RZ, 0xfc, !PT ;  /* 0x0000000300037212 */ /* 0x000fe200078efcff */
[----:B------:R-:W-:Y:S06]  /*17b0*/  BRA `(.L_x_9) ;  /* 0x0000000000347947 */ /* 0x000fec0003800000 */
.L_x_8:
[----:B------:R-:W-:-:S04]  /*17c0*/  LOP3.LUT R3, R3, 0x80000000, RZ, 0xc0, !PT ;  /* 0x8000000003037812 */ /* 0x000fc800078ec0ff */
[----:B------:R-:W-:Y:S01]  /*17d0*/  LOP3.LUT R3, R3, 0x7f800000, RZ, 0xfc, !PT ;  /* 0x7f80000003037812 */ /* 0x000fe200078efcff */
[----:B------:R-:W-:Y:S06]  /*17e0*/  BRA `(.L_x_9) ;  /* 0x0000000000287947 */ /* 0x000fec0003800000 */
.L_x_7:
[----:B------:R-:W-:Y:S01]  /*17f0*/  LEA R3, R5, R3, 0x17 ;  /* 0x0000000305037211 */ /* 0x000fe200078eb8ff */
[----:B------:R-:W-:Y:S06]  /*1800*/  BRA `(.L_x_9) ;  /* 0x0000000000207947 */ /* 0x000fec0003800000 */
.L_x_6:
[----:B------:R-:W-:-:S04]  /*1810*/  LOP3.LUT R3, R7, 0x80000000, R6, 0x48, !PT ;  /* 0x8000000007037812 */ /* 0x000fc800078e4806 */
[----:B------:R-:W-:Y:S01]  /*1820*/  LOP3.LUT R3, R3, 0x7f800000, RZ, 0xfc, !PT ;  /* 0x7f80000003037812 */ /* 0x000fe200078efcff */
[----:B------:R-:W-:Y:S06]  /*1830*/  BRA `(.L_x_9) ;  /* 0x0000000000147947 */ /* 0x000fec0003800000 */
.L_x_5:
[----:B------:R-:W-:Y:S01]  /*1840*/  LOP3.LUT R3, R7, 0x80000000, R6, 0x48, !PT ;  /* 0x8000000007037812 */ /* 0x000fe200078e4806 */
[----:B------:R-:W-:Y:S06]  /*1850*/  BRA `(.L_x_9) ;  /* 0x00000000000c7947 */ /* 0x000fec0003800000 */
.L_x_4:
[----:B------:R-:W0:Y:S01]  /*1860*/  MUFU.RSQ R3, -QNAN ;  /* 0xffc0000000037908 */ /* 0x000e220000001400 */
[----:B------:R-:W-:Y:S05]  /*1870*/  BRA `(.L_x_9) ;  /* 0x0000000000047947 */ /* 0x000fea0003800000 */
.L_x_3:
[----:B------:R-:W-:-:S07]  /*1880*/  FADD.FTZ R3, R0, R3 ;  /* 0x0000000300037221 */ /* 0x000fce0000010000 */
.L_x_9:
[----:B0-----:R-:W-:Y:S01]  /*1890*/  MOV R0, R3 ;  /* 0x0000000300007202 */ /* 0x001fe20000000f00 */
[----:B------:R-:W-:-:S04]  /*18a0*/  HFMA2 R3, -RZ, RZ, 0, 0 ;  /* 0x00000000ff037431 */ /* 0x000fc800000001ff */
[----:B------:R-:W-:Y:S05]  /*18b0*/  RET.REL.NODEC R2 `(_Z16two_qubit_kernelP6float2iiii) ;  /* 0xffffffe402d07950 */ /* 0x000fea0003c3ffff */
.L_x_10:
[----:B------:R-:W-:-:S00]  /*18c0*/  BRA `(.L_x_10) ;  /* 0xfffffffc00fc7947 */ /* 0x000fc0000383ffff */
[----:B------:R-:W-:-:S00]  /*18d0*/  NOP ;  /* 0x0000000000007918 */ /* 0x000fc00000000000 */
        /* <DEDUP_REMOVED lines=10> */
.L_x_11:


//--------------------- .nv.shared.reserved.0     --------------------------
	.section	.nv.shared.reserved.0,"aw",@nobits
	.weak		__nv_reservedSMEM_offset_0_alias
	.size		__nv_reservedSMEM_offset_0_alias, 0, 64
	.other		__nv_reservedSMEM_offset_0_alias,@"STO_CUDA_RESERVED_SHARED STV_DEFAULT"
__nv_reservedSMEM_offset_0_alias:
	.zero		0
	.zero		64


//--------------------- .nv.constant0._Z16two_qubit_kernelP6float2iiii --------------------------
	.section	.nv.constant0._Z16two_qubit_kernelP6float2iiii,"a",@progbits
	.sectionflags	@""
	.align	4
.nv.constant0._Z16two_qubit_kernelP6float2iiii:
	.zero		920


//--------------------- SYMBOLS --------------------------

	.type		.nv.reservedSmem.offset0,@object
	.size		.nv.reservedSmem.offset0,0x4
